//
// Generated by NVIDIA NVVM Compiler
//
// Compiler Build ID: CL-36424714
// Cuda compilation tools, release 13.0, V13.0.88
// Based on NVVM 20.0.0
//

.version 9.0
.target sm_100
.address_size 64

	// .globl	_Z21reference_gemm_kernelP13__nv_bfloat16PK13__nv_fp8_e4m3S3_PK13__nv_fp8_e8m0S6_iii

.visible .entry _Z21reference_gemm_kernelP13__nv_bfloat16PK13__nv_fp8_e4m3S3_PK13__nv_fp8_e8m0S6_iii(
	.param .u64 .ptr .align 1 _Z21reference_gemm_kernelP13__nv_bfloat16PK13__nv_fp8_e4m3S3_PK13__nv_fp8_e8m0S6_iii_param_0,
	.param .u64 .ptr .align 1 _Z21reference_gemm_kernelP13__nv_bfloat16PK13__nv_fp8_e4m3S3_PK13__nv_fp8_e8m0S6_iii_param_1,
	.param .u64 .ptr .align 1 _Z21reference_gemm_kernelP13__nv_bfloat16PK13__nv_fp8_e4m3S3_PK13__nv_fp8_e8m0S6_iii_param_2,
	.param .u64 .ptr .align 1 _Z21reference_gemm_kernelP13__nv_bfloat16PK13__nv_fp8_e4m3S3_PK13__nv_fp8_e8m0S6_iii_param_3,
	.param .u64 .ptr .align 1 _Z21reference_gemm_kernelP13__nv_bfloat16PK13__nv_fp8_e4m3S3_PK13__nv_fp8_e8m0S6_iii_param_4,
	.param .u32 _Z21reference_gemm_kernelP13__nv_bfloat16PK13__nv_fp8_e4m3S3_PK13__nv_fp8_e8m0S6_iii_param_5,
	.param .u32 _Z21reference_gemm_kernelP13__nv_bfloat16PK13__nv_fp8_e4m3S3_PK13__nv_fp8_e8m0S6_iii_param_6,
	.param .u32 _Z21reference_gemm_kernelP13__nv_bfloat16PK13__nv_fp8_e4m3S3_PK13__nv_fp8_e8m0S6_iii_param_7
)
{
	.reg .pred 	%p<11>;
	.reg .b16 	%rs<38>;
	.reg .b32 	%r<72>;
	.reg .b32 	%f<78>;
	.reg .b64 	%rd<50>;

	ld.param.u64 	%rd9, [_Z21reference_gemm_kernelP13__nv_bfloat16PK13__nv_fp8_e4m3S3_PK13__nv_fp8_e8m0S6_iii_param_1];
	ld.param.u64 	%rd10, [_Z21reference_gemm_kernelP13__nv_bfloat16PK13__nv_fp8_e4m3S3_PK13__nv_fp8_e8m0S6_iii_param_2];
	ld.param.u64 	%rd11, [_Z21reference_gemm_kernelP13__nv_bfloat16PK13__nv_fp8_e4m3S3_PK13__nv_fp8_e8m0S6_iii_param_3];
	ld.param.u64 	%rd12, [_Z21reference_gemm_kernelP13__nv_bfloat16PK13__nv_fp8_e4m3S3_PK13__nv_fp8_e8m0S6_iii_param_4];
	ld.param.u32 	%r21, [_Z21reference_gemm_kernelP13__nv_bfloat16PK13__nv_fp8_e4m3S3_PK13__nv_fp8_e8m0S6_iii_param_5];
	ld.param.u32 	%r19, [_Z21reference_gemm_kernelP13__nv_bfloat16PK13__nv_fp8_e4m3S3_PK13__nv_fp8_e8m0S6_iii_param_6];
	ld.param.u32 	%r20, [_Z21reference_gemm_kernelP13__nv_bfloat16PK13__nv_fp8_e4m3S3_PK13__nv_fp8_e8m0S6_iii_param_7];
	cvta.to.global.u64 	%rd1, %rd10;
	cvta.to.global.u64 	%rd2, %rd9;
	cvta.to.global.u64 	%rd3, %rd12;
	cvta.to.global.u64 	%rd4, %rd11;
	mov.u32 	%r22, %ctaid.y;
	mov.u32 	%r23, %ntid.y;
	mov.u32 	%r24, %tid.y;
	mad.lo.s32 	%r1, %r22, %r23, %r24;
	mov.u32 	%r25, %ctaid.x;
	mov.u32 	%r26, %ntid.x;
	mov.u32 	%r27, %tid.x;
	mad.lo.s32 	%r2, %r25, %r26, %r27;
	setp.ge.s32 	%p1, %r1, %r21;
	setp.ge.s32 	%p2, %r2, %r19;
	or.pred  	%p3, %p1, %p2;
	@%p3 bra 	$L__BB0_11;
	setp.lt.s32 	%p4, %r20, 1;
	mov.f32 	%f77, 0f00000000;
	@%p4 bra 	$L__BB0_10;
	shr.s32 	%r29, %r20, 31;
	shr.u32 	%r30, %r29, 27;
	add.s32 	%r31, %r20, %r30;
	shr.s32 	%r32, %r31, 5;
	mul.lo.s32 	%r3, %r20, %r1;
	mul.lo.s32 	%r4, %r20, %r2;
	mul.lo.s32 	%r5, %r32, %r1;
	mul.lo.s32 	%r6, %r32, %r2;
	and.b32  	%r7, %r20, 3;
	setp.lt.u32 	%p5, %r20, 4;
	mov.f32 	%f77, 0f00000000;
	mov.b32 	%r71, 0;
	@%p5 bra 	$L__BB0_5;
	and.b32  	%r71, %r20, 2147483644;
	neg.s32 	%r68, %r71;
	cvt.u64.u32 	%rd13, %r3;
	add.s64 	%rd14, %rd13, %rd2;
	add.s64 	%rd49, %rd14, 1;
	mov.f32 	%f77, 0f00000000;
	mov.b32 	%r69, 0;
	mov.u32 	%r67, %r4;
$L__BB0_4:
	.pragma "nounroll";
	cvt.s64.s32 	%rd15, %r67;
	add.s64 	%rd16, %rd1, %rd15;
	shr.u32 	%r42, %r69, 5;
	add.s32 	%r43, %r42, %r5;
	add.s32 	%r44, %r42, %r6;
	cvt.u64.u32 	%rd17, %r43;
	add.s64 	%rd18, %rd4, %rd17;
	ld.global.u8 	%rs17, [%rd18];
	cvt.rn.f32.u16 	%f22, %rs17;
	add.f32 	%f23, %f22, 0fC2FE0000;
	ex2.approx.f32 	%f24, %f23;
	cvt.s64.s32 	%rd19, %r44;
	add.s64 	%rd20, %rd3, %rd19;
	ld.global.u8 	%rs18, [%rd20];
	cvt.rn.f32.u16 	%f25, %rs18;
	add.f32 	%f26, %f25, 0fC2FE0000;
	ex2.approx.f32 	%f27, %f26;
	ld.global.u8 	%rs1, [%rd49+-1];
	// begin inline asm
	{cvt.rn.f16x2.e4m3x2 %r34, %rs1;}

	// end inline asm
	cvt.u16.u32 	%rs2, %r34;
	// begin inline asm
	{cvt.f32.f16 %f14, %rs2;}

	// end inline asm
	mul.f32 	%f28, %f24, %f14;
	ld.global.u8 	%rs3, [%rd16];
	// begin inline asm
	{cvt.rn.f16x2.e4m3x2 %r35, %rs3;}

	// end inline asm
	cvt.u16.u32 	%rs4, %r35;
	// begin inline asm
	{cvt.f32.f16 %f15, %rs4;}

	// end inline asm
	mul.f32 	%f29, %f27, %f15;
	fma.rn.f32 	%f30, %f28, %f29, %f77;
	ld.global.u8 	%rs5, [%rd49];
	// begin inline asm
	{cvt.rn.f16x2.e4m3x2 %r36, %rs5;}

	// end inline asm
	cvt.u16.u32 	%rs6, %r36;
	// begin inline asm
	{cvt.f32.f16 %f16, %rs6;}

	// end inline asm
	mul.f32 	%f31, %f24, %f16;
	ld.global.u8 	%rs7, [%rd16+1];
	// begin inline asm
	{cvt.rn.f16x2.e4m3x2 %r37, %rs7;}

	// end inline asm
	cvt.u16.u32 	%rs8, %r37;
	// begin inline asm
	{cvt.f32.f16 %f17, %rs8;}

	// end inline asm
	mul.f32 	%f32, %f27, %f17;
	fma.rn.f32 	%f33, %f31, %f32, %f30;
	ld.global.u8 	%rs9, [%rd49+1];
	// begin inline asm
	{cvt.rn.f16x2.e4m3x2 %r38, %rs9;}

	// end inline asm
	cvt.u16.u32 	%rs10, %r38;
	// begin inline asm
	{cvt.f32.f16 %f18, %rs10;}

	// end inline asm
	mul.f32 	%f34, %f24, %f18;
	ld.global.u8 	%rs11, [%rd16+2];
	// begin inline asm
	{cvt.rn.f16x2.e4m3x2 %r39, %rs11;}

	// end inline asm
	cvt.u16.u32 	%rs12, %r39;
	// begin inline asm
	{cvt.f32.f16 %f19, %rs12;}

	// end inline asm
	mul.f32 	%f35, %f27, %f19;
	fma.rn.f32 	%f36, %f34, %f35, %f33;
	ld.global.u8 	%rs13, [%rd49+2];
	// begin inline asm
	{cvt.rn.f16x2.e4m3x2 %r40, %rs13;}

	// end inline asm
	cvt.u16.u32 	%rs14, %r40;
	// begin inline asm
	{cvt.f32.f16 %f20, %rs14;}

	// end inline asm
	mul.f32 	%f37, %f24, %f20;
	ld.global.u8 	%rs15, [%rd16+3];
	// begin inline asm
	{cvt.rn.f16x2.e4m3x2 %r41, %rs15;}

	// end inline asm
	cvt.u16.u32 	%rs16, %r41;
	// begin inline asm
	{cvt.f32.f16 %f21, %rs16;}

	// end inline asm
	mul.f32 	%f38, %f27, %f21;
	fma.rn.f32 	%f77, %f37, %f38, %f36;
	add.s32 	%r69, %r69, 4;
	add.s32 	%r68, %r68, 4;
	add.s64 	%rd49, %rd49, 4;
	add.s32 	%r67, %r67, 4;
	setp.ne.s32 	%p6, %r68, 0;
	@%p6 bra 	$L__BB0_4;
$L__BB0_5:
	setp.eq.s32 	%p7, %r7, 0;
	@%p7 bra 	$L__BB0_10;
	setp.eq.s32 	%p8, %r7, 1;
	@%p8 bra 	$L__BB0_8;
	add.s32 	%r49, %r71, %r3;
	add.s32 	%r50, %r71, %r4;
	shr.u32 	%r51, %r71, 5;
	add.s32 	%r52, %r51, %r5;
	add.s32 	%r53, %r51, %r6;
	cvt.u64.u32 	%rd21, %r52;
	add.s64 	%rd22, %rd4, %rd21;
	ld.global.u8 	%rs27, [%rd22];
	cvt.rn.f32.u16 	%f44, %rs27;
	add.f32 	%f45, %f44, 0fC2FE0000;
	ex2.approx.f32 	%f46, %f45;
	cvt.s64.s32 	%rd23, %r53;
	add.s64 	%rd24, %rd3, %rd23;
	ld.global.u8 	%rs28, [%rd24];
	cvt.rn.f32.u16 	%f47, %rs28;
	add.f32 	%f48, %f47, 0fC2FE0000;
	ex2.approx.f32 	%f49, %f48;
	cvt.u64.u32 	%rd25, %r49;
	add.s64 	%rd26, %rd2, %rd25;
	ld.global.u8 	%rs19, [%rd26];
	// begin inline asm
	{cvt.rn.f16x2.e4m3x2 %r45, %rs19;}

	// end inline asm
	cvt.u16.u32 	%rs20, %r45;
	// begin inline asm
	{cvt.f32.f16 %f40, %rs20;}

	// end inline asm
	mul.f32 	%f50, %f46, %f40;
	cvt.s64.s32 	%rd27, %r50;
	add.s64 	%rd28, %rd1, %rd27;
	ld.global.u8 	%rs21, [%rd28];
	// begin inline asm
	{cvt.rn.f16x2.e4m3x2 %r46, %rs21;}

	// end inline asm
	cvt.u16.u32 	%rs22, %r46;
	// begin inline asm
	{cvt.f32.f16 %f41, %rs22;}

	// end inline asm
	mul.f32 	%f51, %f49, %f41;
	fma.rn.f32 	%f52, %f50, %f51, %f77;
	add.s32 	%r54, %r71, 1;
	shr.u32 	%r55, %r54, 5;
	add.s32 	%r56, %r55, %r5;
	add.s32 	%r57, %r55, %r6;
	cvt.u64.u32 	%rd29, %r56;
	add.s64 	%rd30, %rd4, %rd29;
	ld.global.u8 	%rs29, [%rd30];
	cvt.rn.f32.u16 	%f53, %rs29;
	add.f32 	%f54, %f53, 0fC2FE0000;
	ex2.approx.f32 	%f55, %f54;
	cvt.s64.s32 	%rd31, %r57;
	add.s64 	%rd32, %rd3, %rd31;
	ld.global.u8 	%rs30, [%rd32];
	cvt.rn.f32.u16 	%f56, %rs30;
	add.f32 	%f57, %f56, 0fC2FE0000;
	ex2.approx.f32 	%f58, %f57;
	cvt.u64.u32 	%rd33, %r3;
	cvt.u64.u32 	%rd34, %r71;
	add.s64 	%rd35, %rd34, %rd33;
	add.s64 	%rd36, %rd2, %rd35;
	ld.global.u8 	%rs23, [%rd36+1];
	// begin inline asm
	{cvt.rn.f16x2.e4m3x2 %r47, %rs23;}

	// end inline asm
	cvt.u16.u32 	%rs24, %r47;
	// begin inline asm
	{cvt.f32.f16 %f42, %rs24;}

	// end inline asm
	mul.f32 	%f59, %f55, %f42;
	ld.global.u8 	%rs25, [%rd28+1];
	// begin inline asm
	{cvt.rn.f16x2.e4m3x2 %r48, %rs25;}

	// end inline asm
	cvt.u16.u32 	%rs26, %r48;
	// begin inline asm
	{cvt.f32.f16 %f43, %rs26;}

	// end inline asm
	mul.f32 	%f60, %f58, %f43;
	fma.rn.f32 	%f77, %f59, %f60, %f52;
	add.s32 	%r71, %r71, 2;
$L__BB0_8:
	and.b32  	%r58, %r20, 1;
	setp.eq.b32 	%p9, %r58, 1;
	not.pred 	%p10, %p9;
	@%p10 bra 	$L__BB0_10;
	add.s32 	%r61, %r71, %r3;
	add.s32 	%r62, %r71, %r4;
	shr.u32 	%r63, %r71, 5;
	add.s32 	%r64, %r63, %r5;
	add.s32 	%r65, %r63, %r6;
	cvt.u64.u32 	%rd37, %r64;
	add.s64 	%rd38, %rd4, %rd37;
	ld.global.u8 	%rs35, [%rd38];
	cvt.rn.f32.u16 	%f63, %rs35;
	add.f32 	%f64, %f63, 0fC2FE0000;
	ex2.approx.f32 	%f65, %f64;
	cvt.s64.s32 	%rd39, %r65;
	add.s64 	%rd40, %rd3, %rd39;
	ld.global.u8 	%rs36, [%rd40];
	cvt.rn.f32.u16 	%f66, %rs36;
	add.f32 	%f67, %f66, 0fC2FE0000;
	ex2.approx.f32 	%f68, %f67;
	cvt.u64.u32 	%rd41, %r61;
	add.s64 	%rd42, %rd2, %rd41;
	ld.global.u8 	%rs31, [%rd42];
	// begin inline asm
	{cvt.rn.f16x2.e4m3x2 %r59, %rs31;}

	// end inline asm
	cvt.u16.u32 	%rs32, %r59;
	// begin inline asm
	{cvt.f32.f16 %f61, %rs32;}

	// end inline asm
	mul.f32 	%f69, %f65, %f61;
	cvt.s64.s32 	%rd43, %r62;
	add.s64 	%rd44, %rd1, %rd43;
	ld.global.u8 	%rs33, [%rd44];
	// begin inline asm
	{cvt.rn.f16x2.e4m3x2 %r60, %rs33;}

	// end inline asm
	cvt.u16.u32 	%rs34, %r60;
	// begin inline asm
	{cvt.f32.f16 %f62, %rs34;}

	// end inline asm
	mul.f32 	%f70, %f68, %f62;
	fma.rn.f32 	%f77, %f69, %f70, %f77;
$L__BB0_10:
	ld.param.u64 	%rd48, [_Z21reference_gemm_kernelP13__nv_bfloat16PK13__nv_fp8_e4m3S3_PK13__nv_fp8_e8m0S6_iii_param_0];
	// begin inline asm
	{  cvt.rn.bf16.f32 %rs37, %f77;}

	// end inline asm
	mad.lo.s32 	%r66, %r19, %r1, %r2;
	cvta.to.global.u64 	%rd45, %rd48;
	mul.wide.s32 	%rd46, %r66, 2;
	add.s64 	%rd47, %rd45, %rd46;
	st.global.u16 	[%rd47], %rs37;
$L__BB0_11:
	ret;

}
	// .globl	_Z22init_random_fp8_kernelP13__nv_fp8_e4m3mm
.visible .entry _Z22init_random_fp8_kernelP13__nv_fp8_e4m3mm(
	.param .u64 .ptr .align 1 _Z22init_random_fp8_kernelP13__nv_fp8_e4m3mm_param_0,
	.param .u64 _Z22init_random_fp8_kernelP13__nv_fp8_e4m3mm_param_1,
	.param .u64 _Z22init_random_fp8_kernelP13__nv_fp8_e4m3mm_param_2
)
{
	.reg .pred 	%p<2>;
	.reg .b16 	%rs<2>;
	.reg .b32 	%r<5>;
	.reg .b32 	%f<5>;
	.reg .b64 	%rd<15>;

	ld.param.u64 	%rd2, [_Z22init_random_fp8_kernelP13__nv_fp8_e4m3mm_param_0];
	ld.param.u64 	%rd4, [_Z22init_random_fp8_kernelP13__nv_fp8_e4m3mm_param_1];
	ld.param.u64 	%rd3, [_Z22init_random_fp8_kernelP13__nv_fp8_e4m3mm_param_2];
	mov.u32 	%r1, %ctaid.x;
	mov.u32 	%r2, %ntid.x;
	mov.u32 	%r3, %tid.x;
	mad.lo.s32 	%r4, %r1, %r2, %r3;
	cvt.u64.u32 	%rd1, %r4;
	setp.le.u64 	%p1, %rd4, %rd1;
	@%p1 bra 	$L__BB1_2;
	cvta.to.global.u64 	%rd5, %rd2;
	add.s64 	%rd6, %rd3, %rd1;
	shr.u64 	%rd7, %rd6, 30;
	xor.b64  	%rd8, %rd7, %rd6;
	mul.lo.s64 	%rd9, %rd8, -4658895280553007687;
	shr.u64 	%rd10, %rd9, 27;
	xor.b64  	%rd11, %rd10, %rd9;
	mul.lo.s64 	%rd12, %rd11, -7723592293110705685;
	shr.u64 	%rd13, %rd12, 40;
	cvt.rn.f32.u64 	%f3, %rd13;
	mul.f32 	%f4, %f3, 0f33800000;
	fma.rn.f32 	%f1, %f4, 0f40000000, 0fBF800000;
	mov.f32 	%f2, 0f00000000;
	// begin inline asm
	{cvt.rn.satfinite.e4m3x2.f32 %rs1, %f2, %f1;}

	// end inline asm
	add.s64 	%rd14, %rd5, %rd1;
	st.global.u8 	[%rd14], %rs1;
$L__BB1_2:
	ret;

}
	// .globl	_Z24init_random_scale_kernelP13__nv_fp8_e8m0mm
.visible .entry _Z24init_random_scale_kernelP13__nv_fp8_e8m0mm(
	.param .u64 .ptr .align 1 _Z24init_random_scale_kernelP13__nv_fp8_e8m0mm_param_0,
	.param .u64 _Z24init_random_scale_kernelP13__nv_fp8_e8m0mm_param_1,
	.param .u64 _Z24init_random_scale_kernelP13__nv_fp8_e8m0mm_param_2
)
{
	.reg .pred 	%p<2>;
	.reg .b16 	%rs<3>;
	.reg .b32 	%r<5>;
	.reg .b64 	%rd<20>;

	ld.param.u64 	%rd2, [_Z24init_random_scale_kernelP13__nv_fp8_e8m0mm_param_0];
	ld.param.u64 	%rd4, [_Z24init_random_scale_kernelP13__nv_fp8_e8m0mm_param_1];
	ld.param.u64 	%rd3, [_Z24init_random_scale_kernelP13__nv_fp8_e8m0mm_param_2];
	mov.u32 	%r1, %ctaid.x;
	mov.u32 	%r2, %ntid.x;
	mov.u32 	%r3, %tid.x;
	mad.lo.s32 	%r4, %r1, %r2, %r3;
	cvt.u64.u32 	%rd1, %r4;
	setp.le.u64 	%p1, %rd4, %rd1;
	@%p1 bra 	$L__BB2_2;
	cvta.to.global.u64 	%rd5, %rd2;
	add.s64 	%rd6, %rd3, %rd1;
	shr.u64 	%rd7, %rd6, 30;
	xor.b64  	%rd8, %rd7, %rd6;
	mul.lo.s64 	%rd9, %rd8, -4658895280553007687;
	shr.u64 	%rd10, %rd9, 27;
	xor.b64  	%rd11, %rd10, %rd9;
	mul.lo.s64 	%rd12, %rd11, -7723592293110705685;
	shr.u64 	%rd13, %rd12, 31;
	xor.b64  	%rd14, %rd13, %rd12;
	mul.hi.u64 	%rd15, %rd14, -8608480567731124087;
	shr.u64 	%rd16, %rd15, 3;
	mul.lo.s64 	%rd17, %rd16, 15;
	sub.s64 	%rd18, %rd14, %rd17;
	cvt.u16.u64 	%rs1, %rd18;
	add.s16 	%rs2, %rs1, 120;
	add.s64 	%rd19, %rd5, %rd1;
	st.global.u8 	[%rd19], %rs2;
$L__BB2_2:
	ret;

}
	// .globl	_Z25init_uniform_scale_kernelP13__nv_fp8_e8m0mh
.visible .entry _Z25init_uniform_scale_kernelP13__nv_fp8_e8m0mh(
	.param .u64 .ptr .align 1 _Z25init_uniform_scale_kernelP13__nv_fp8_e8m0mh_param_0,
	.param .u64 _Z25init_uniform_scale_kernelP13__nv_fp8_e8m0mh_param_1,
	.param .u8 _Z25init_uniform_scale_kernelP13__nv_fp8_e8m0mh_param_2
)
{
	.reg .pred 	%p<2>;
	.reg .b16 	%rs<2>;
	.reg .b32 	%r<5>;
	.reg .b64 	%rd<6>;

	ld.param.u64 	%rd2, [_Z25init_uniform_scale_kernelP13__nv_fp8_e8m0mh_param_0];
	ld.param.u64 	%rd3, [_Z25init_uniform_scale_kernelP13__nv_fp8_e8m0mh_param_1];
	ld.param.u8 	%rs1, [_Z25init_uniform_scale_kernelP13__nv_fp8_e8m0mh_param_2];
	mov.u32 	%r1, %ctaid.x;
	mov.u32 	%r2, %ntid.x;
	mov.u32 	%r3, %tid.x;
	mad.lo.s32 	%r4, %r1, %r2, %r3;
	cvt.u64.u32 	%rd1, %r4;
	setp.le.u64 	%p1, %rd3, %rd1;
	@%p1 bra 	$L__BB3_2;
	cvta.to.global.u64 	%rd4, %rd2;
	add.s64 	%rd5, %rd4, %rd1;
	st.global.u8 	[%rd5], %rs1;
$L__BB3_2:
	ret;

}
	// .globl	_Z16fill_zero_kernelP13__nv_bfloat16m
.visible .entry _Z16fill_zero_kernelP13__nv_bfloat16m(
	.param .u64 .ptr .align 1 _Z16fill_zero_kernelP13__nv_bfloat16m_param_0,
	.param .u64 _Z16fill_zero_kernelP13__nv_bfloat16m_param_1
)
{
	.reg .pred 	%p<2>;
	.reg .b16 	%rs<2>;
	.reg .b32 	%r<5>;
	.reg .b32 	%f<2>;
	.reg .b64 	%rd<7>;

	ld.param.u64 	%rd2, [_Z16fill_zero_kernelP13__nv_bfloat16m_param_0];
	ld.param.u64 	%rd3, [_Z16fill_zero_kernelP13__nv_bfloat16m_param_1];
	mov.u32 	%r1, %ctaid.x;
	mov.u32 	%r2, %ntid.x;
	mov.u32 	%r3, %tid.x;
	mad.lo.s32 	%r4, %r1, %r2, %r3;
	cvt.u64.u32 	%rd1, %r4;
	setp.le.u64 	%p1, %rd3, %rd1;
	@%p1 bra 	$L__BB4_2;
	cvta.to.global.u64 	%rd4, %rd2;
	mov.f32 	%f1, 0f00000000;
	// begin inline asm
	{  cvt.rn.bf16.f32 %rs1, %f1;}

	// end inline asm
	shl.b64 	%rd5, %rd1, 1;
	add.s64 	%rd6, %rd4, %rd5;
	st.global.u16 	[%rd6], %rs1;
$L__BB4_2:
	ret;

}


// ===== COMPILED SASS (sm_100) =====

	.target	sm_100

	.elftype	@"ET_EXEC"


//--------------------- .note.nv.tkinfo           --------------------------
	.section	.note.nv.tkinfo,"",@"SHT_NOTE"
	.sectionflags	@"SHF_NOTE_NV_TKINFO"
	.tkinfo
        /*0018*/ 	.word	0x00000002
        /*0030*/ 	.string	""
        /*0030*/ 	.string	"ptxas"
        /*0030*/ 	.string	"Cuda compilation tools, release 13.0, V13.0.88"
        /*0030*/ 	.string	"Build cuda_13.0.r13.0/compiler.36424714_0"
        /*0030*/ 	.string	"-arch sm_100 -m 64 "



//--------------------- .note.nv.cuinfo           --------------------------
	.section	.note.nv.cuinfo,"",@"SHT_NOTE"
	.sectionflags	@"SHF_NOTE_NV_CUINFO"
        /*0018*/ 	.short	0x0002
        /*001a*/ 	.short	0x0064
        /*001c*/ 	.short	0x0082
	.zero		2


//--------------------- .nv.info                  --------------------------
	.section	.nv.info,"",@"SHT_CUDA_INFO"
	.align	4


	//----- nvinfo : EIATTR_REGCOUNT
	.align		4
        /*0000*/ 	.byte	0x04, 0x2f
        /*0002*/ 	.short	(.L_1 - .L_0)
	.align		4
.L_0:
        /*0004*/ 	.word	index@(_Z21reference_gemm_kernelP13__nv_bfloat16PK13__nv_fp8_e4m3S3_PK13__nv_fp8_e8m0S6_iii)
        /*0008*/ 	.word	0x0000001c


	//----- nvinfo : EIATTR_FRAME_SIZE
	.align		4
.L_1:
        /*000c*/ 	.byte	0x04, 0x11
        /*000e*/ 	.short	(.L_3 - .L_2)
	.align		4
.L_2:
        /*0010*/ 	.word	index@(_Z21reference_gemm_kernelP13__nv_bfloat16PK13__nv_fp8_e4m3S3_PK13__nv_fp8_e8m0S6_iii)
        /*0014*/ 	.word	0x00000000


	//----- nvinfo : EIATTR_REGCOUNT
	.align		4
.L_3:
        /*0018*/ 	.byte	0x04, 0x2f
        /*001a*/ 	.short	(.L_5 - .L_4)
	.align		4
.L_4:
        /*001c*/ 	.word	index@(_Z22init_random_fp8_kernelP13__nv_fp8_e4m3mm)
        /*0020*/ 	.word	0x0000000a


	//----- nvinfo : EIATTR_FRAME_SIZE
	.align		4
.L_5:
        /*0024*/ 	.byte	0x04, 0x11
        /*0026*/ 	.short	(.L_7 - .L_6)
	.align		4
.L_6:
        /*0028*/ 	.word	index@(_Z22init_random_fp8_kernelP13__nv_fp8_e4m3mm)
        /*002c*/ 	.word	0x00000000


	//----- nvinfo : EIATTR_REGCOUNT
	.align		4
.L_7:
        /*0030*/ 	.byte	0x04, 0x2f
        /*0032*/ 	.short	(.L_9 - .L_8)
	.align		4
.L_8:
        /*0034*/ 	.word	index@(_Z24init_random_scale_kernelP13__nv_fp8_e8m0mm)
        /*0038*/ 	.word	0x0000000c


	//----- nvinfo : EIATTR_FRAME_SIZE
	.align		4
.L_9:
        /*003c*/ 	.byte	0x04, 0x11
        /*003e*/ 	.short	(.L_11 - .L_10)
	.align		4
.L_10:
        /*0040*/ 	.word	index@(_Z24init_random_scale_kernelP13__nv_fp8_e8m0mm)
        /*0044*/ 	.word	0x00000000


	//----- nvinfo : EIATTR_REGCOUNT
	.align		4
.L_11:
        /*0048*/ 	.byte	0x04, 0x2f
        /*004a*/ 	.short	(.L_13 - .L_12)
	.align		4
.L_12:
        /*004c*/ 	.word	index@(_Z25init_uniform_scale_kernelP13__nv_fp8_e8m0mh)
        /*0050*/ 	.word	0x00000008


	//----- nvinfo : EIATTR_FRAME_SIZE
	.align		4
.L_13:
        /*0054*/ 	.byte	0x04, 0x11
        /*0056*/ 	.short	(.L_15 - .L_14)
	.align		4
.L_14:
        /*0058*/ 	.word	index@(_Z25init_uniform_scale_kernelP13__nv_fp8_e8m0mh)
        /*005c*/ 	.word	0x00000000


	//----- nvinfo : EIATTR_REGCOUNT
	.align		4
.L_15:
        /*0060*/ 	.byte	0x04, 0x2f
        /*0062*/ 	.short	(.L_17 - .L_16)
	.align		4
.L_16:
        /*0064*/ 	.word	index@(_Z16fill_zero_kernelP13__nv_bfloat16m)
        /*0068*/ 	.word	0x00000006


	//----- nvinfo : EIATTR_FRAME_SIZE
	.align		4
.L_17:
        /*006c*/ 	.byte	0x04, 0x11
        /*006e*/ 	.short	(.L_19 - .L_18)
	.align		4
.L_18:
        /*0070*/ 	.word	index@(_Z16fill_zero_kernelP13__nv_bfloat16m)
        /*0074*/ 	.word	0x00000000


	//----- nvinfo : EIATTR_MIN_STACK_SIZE
	.align		4
.L_19:
        /*0078*/ 	.byte	0x04, 0x12
        /*007a*/ 	.short	(.L_21 - .L_20)
	.align		4
.L_20:
        /*007c*/ 	.word	index@(_Z16fill_zero_kernelP13__nv_bfloat16m)
        /*0080*/ 	.word	0x00000000


	//----- nvinfo : EIATTR_MIN_STACK_SIZE
	.align		4
.L_21:
        /*0084*/ 	.byte	0x04, 0x12
        /*0086*/ 	.short	(.L_23 - .L_22)
	.align		4
.L_22:
        /*0088*/ 	.word	index@(_Z25init_uniform_scale_kernelP13__nv_fp8_e8m0mh)
        /*008c*/ 	.word	0x00000000


	//----- nvinfo : EIATTR_MIN_STACK_SIZE
	.align		4
.L_23:
        /*0090*/ 	.byte	0x04, 0x12
        /*0092*/ 	.short	(.L_25 - .L_24)
	.align		4
.L_24:
        /*0094*/ 	.word	index@(_Z24init_random_scale_kernelP13__nv_fp8_e8m0mm)
        /*0098*/ 	.word	0x00000000


	//----- nvinfo : EIATTR_MIN_STACK_SIZE
	.align		4
.L_25:
        /*009c*/ 	.byte	0x04, 0x12
        /*009e*/ 	.short	(.L_27 - .L_26)
	.align		4
.L_26:
        /*00a0*/ 	.word	index@(_Z22init_random_fp8_kernelP13__nv_fp8_e4m3mm)
        /*00a4*/ 	.word	0x00000000


	//----- nvinfo : EIATTR_MIN_STACK_SIZE
	.align		4
.L_27:
        /*00a8*/ 	.byte	0x04, 0x12
        /*00aa*/ 	.short	(.L_29 - .L_28)
	.align		4
.L_28:
        /*00ac*/ 	.word	index@(_Z21reference_gemm_kernelP13__nv_bfloat16PK13__nv_fp8_e4m3S3_PK13__nv_fp8_e8m0S6_iii)
        /*00b0*/ 	.word	0x00000000
.L_29:


//--------------------- .nv.compat                --------------------------
	.section	.nv.compat,"",@"SHT_CUDA_COMPAT_INFO"
	.align	4
        /*0000*/ 	.byte	0x02, 0x09, 0x00, 0x00, 0x02, 0x02, 0x02, 0x00, 0x02, 0x05, 0x05, 0x00, 0x03, 0x07, 0x01, 0x01
        /*0010*/ 	.byte	0x02, 0x03, 0x00, 0x00, 0x02, 0x06, 0x01, 0x00, 0x04, 0x0b, 0x08, 0x00, 0x01, 0x00, 0x00, 0x00
        /*0020*/ 	.byte	0x00, 0x00, 0x00, 0x00


//--------------------- .nv.info._Z16fill_zero_kernelP13__nv_bfloat16m --------------------------
	.section	.nv.info._Z16fill_zero_kernelP13__nv_bfloat16m,"",@"SHT_CUDA_INFO"
	.sectionflags	@""
	.align	4


	//----- nvinfo : EIATTR_CUDA_API_VERSION
	.align		4
        /*0000*/ 	.byte	0x04, 0x37
        /*0002*/ 	.short	(.L_31 - .L_30)
.L_30:
        /*0004*/ 	.word	0x00000082


	//----- nvinfo : EIATTR_KPARAM_INFO
	.align		4
.L_31:
        /*0008*/ 	.byte	0x04, 0x17
        /*000a*/ 	.short	(.L_33 - .L_32)
.L_32:
        /*000c*/ 	.word	0x00000000
        /*0010*/ 	.short	0x0001
        /*0012*/ 	.short	0x0008
        /*0014*/ 	.byte	0x00, 0xf0, 0x21, 0x00


	//----- nvinfo : EIATTR_KPARAM_INFO
	.align		4
.L_33:
        /*0018*/ 	.byte	0x04, 0x17
        /*001a*/ 	.short	(.L_35 - .L_34)
.L_34:
        /*001c*/ 	.word	0x00000000
        /*0020*/ 	.short	0x0000
        /*0022*/ 	.short	0x0000
        /*0024*/ 	.byte	0x00, 0xf5, 0x21, 0x00


	//----- nvinfo : EIATTR_SPARSE_MMA_MASK
	.align		4
.L_35:
        /*0028*/ 	.byte	0x03, 0x50
        /*002a*/ 	.short	0x0000


	//----- nvinfo : EIATTR_MAXREG_COUNT
	.align		4
        /*002c*/ 	.byte	0x03, 0x1b
        /*002e*/ 	.short	0x00ff


	//----- nvinfo : EIATTR_MERCURY_ISA_VERSION
	.align		4
        /*0030*/ 	.byte	0x03, 0x5f
        /*0032*/ 	.short	0x0101


	//----- nvinfo : EIATTR_VRC_CTA_INIT_COUNT
	.align		4
        /*0034*/ 	.byte	0x02, 0x4a
	.zero		1
	.zero		1


	//----- nvinfo : EIATTR_EXIT_INSTR_OFFSETS
	.align		4
        /*0038*/ 	.byte	0x04, 0x1c
        /*003a*/ 	.short	(.L_37 - .L_36)


	//   ....[0]....
.L_36:
        /*003c*/ 	.word	0x00000080


	//   ....[1]....
        /*0040*/ 	.word	0x000000e0


	//----- nvinfo : EIATTR_CBANK_PARAM_SIZE
	.align		4
.L_37:
        /*0044*/ 	.byte	0x03, 0x19
        /*0046*/ 	.short	0x0010


	//----- nvinfo : EIATTR_PARAM_CBANK
	.align		4
        /*0048*/ 	.byte	0x04, 0x0a
        /*004a*/ 	.short	(.L_39 - .L_38)
	.align		4
.L_38:
        /*004c*/ 	.word	index@(.nv.constant0._Z16fill_zero_kernelP13__nv_bfloat16m)
        /*0050*/ 	.short	0x0380
        /*0052*/ 	.short	0x0010


	//----- nvinfo : EIATTR_SW_WAR
	.align		4
.L_39:
        /*0054*/ 	.byte	0x04, 0x36
        /*0056*/ 	.short	(.L_41 - .L_40)
.L_40:
        /*0058*/ 	.word	0x00000008
.L_41:


//--------------------- .nv.info._Z25init_uniform_scale_kernelP13__nv_fp8_e8m0mh --------------------------
	.section	.nv.info._Z25init_uniform_scale_kernelP13__nv_fp8_e8m0mh,"",@"SHT_CUDA_INFO"
	.sectionflags	@""
	.align	4


	//----- nvinfo : EIATTR_CUDA_API_VERSION
	.align		4
        /*0000*/ 	.byte	0x04, 0x37
        /*0002*/ 	.short	(.L_43 - .L_42)
.L_42:
        /*0004*/ 	.word	0x00000082


	//----- nvinfo : EIATTR_KPARAM_INFO
	.align		4
.L_43:
        /*0008*/ 	.byte	0x04, 0x17
        /*000a*/ 	.short	(.L_45 - .L_44)
.L_44:
        /*000c*/ 	.word	0x00000000
        /*0010*/ 	.short	0x0002
        /*0012*/ 	.short	0x0010
        /*0014*/ 	.byte	0x00, 0xf0, 0x05, 0x00


	//----- nvinfo : EIATTR_KPARAM_INFO
	.align		4
.L_45:
        /*0018*/ 	.byte	0x04, 0x17
        /*001a*/ 	.short	(.L_47 - .L_46)
.L_46:
        /*001c*/ 	.word	0x00000000
        /*0020*/ 	.short	0x0001
        /*0022*/ 	.short	0x0008
        /*0024*/ 	.byte	0x00, 0xf0, 0x21, 0x00


	//----- nvinfo : EIATTR_KPARAM_INFO
	.align		4
.L_47:
        /*0028*/ 	.byte	0x04, 0x17
        /*002a*/ 	.short	(.L_49 - .L_48)
.L_48:
        /*002c*/ 	.word	0x00000000
        /*0030*/ 	.short	0x0000
        /*0032*/ 	.short	0x0000
        /*0034*/ 	.byte	0x00, 0xf5, 0x21, 0x00


	//----- nvinfo : EIATTR_SPARSE_MMA_MASK
	.align		4
.L_49:
        /*0038*/ 	.byte	0x03, 0x50
        /*003a*/ 	.short	0x0000


	//----- nvinfo : EIATTR_MAXREG_COUNT
	.align		4
        /*003c*/ 	.byte	0x03, 0x1b
        /*003e*/ 	.short	0x00ff


	//----- nvinfo : EIATTR_MERCURY_ISA_VERSION
	.align		4
        /*0040*/ 	.byte	0x03, 0x5f
        /*0042*/ 	.short	0x0101


	//----- nvinfo : EIATTR_VRC_CTA_INIT_COUNT
	.align		4
        /*0044*/ 	.byte	0x02, 0x4a
	.zero		1
	.zero		1


	//----- nvinfo : EIATTR_EXIT_INSTR_OFFSETS
	.align		4
        /*0048*/ 	.byte	0x04, 0x1c
        /*004a*/ 	.short	(.L_51 - .L_50)


	//   ....[0]....
.L_50:
        /*004c*/ 	.word	0x00000080


	//   ....[1]....
        /*0050*/ 	.word	0x000000f0


	//----- nvinfo : EIATTR_CBANK_PARAM_SIZE
	.align		4
.L_51:
        /*0054*/ 	.byte	0x03, 0x19
        /*0056*/ 	.short	0x0011


	//----- nvinfo : EIATTR_PARAM_CBANK
	.align		4
        /*0058*/ 	.byte	0x04, 0x0a
        /*005a*/ 	.short	(.L_53 - .L_52)
	.align		4
.L_52:
        /*005c*/ 	.word	index@(.nv.constant0._Z25init_uniform_scale_kernelP13__nv_fp8_e8m0mh)
        /*0060*/ 	.short	0x0380
        /*0062*/ 	.short	0x0011


	//----- nvinfo : EIATTR_SW_WAR
	.align		4
.L_53:
        /*0064*/ 	.byte	0x04, 0x36
        /*0066*/ 	.short	(.L_55 - .L_54)
.L_54:
        /*0068*/ 	.word	0x00000008
.L_55:


//--------------------- .nv.info._Z24init_random_scale_kernelP13__nv_fp8_e8m0mm --------------------------
	.section	.nv.info._Z24init_random_scale_kernelP13__nv_fp8_e8m0mm,"",@"SHT_CUDA_INFO"
	.sectionflags	@""
	.align	4


	//----- nvinfo : EIATTR_CUDA_API_VERSION
	.align		4
        /*0000*/ 	.byte	0x04, 0x37
        /*0002*/ 	.short	(.L_57 - .L_56)
.L_56:
        /*0004*/ 	.word	0x00000082


	//----- nvinfo : EIATTR_KPARAM_INFO
	.align		4
.L_57:
        /*0008*/ 	.byte	0x04, 0x17
        /*000a*/ 	.short	(.L_59 - .L_58)
.L_58:
        /*000c*/ 	.word	0x00000000
        /*0010*/ 	.short	0x0002
        /*0012*/ 	.short	0x0010
        /*0014*/ 	.byte	0x00, 0xf0, 0x21, 0x00


	//----- nvinfo : EIATTR_KPARAM_INFO
	.align		4
.L_59:
        /*0018*/ 	.byte	0x04, 0x17
        /*001a*/ 	.short	(.L_61 - .L_60)
.L_60:
        /*001c*/ 	.word	0x00000000
        /*0020*/ 	.short	0x0001
        /*0022*/ 	.short	0x0008
        /*0024*/ 	.byte	0x00, 0xf0, 0x21, 0x00


	//----- nvinfo : EIATTR_KPARAM_INFO
	.align		4
.L_61:
        /*0028*/ 	.byte	0x04, 0x17
        /*002a*/ 	.short	(.L_63 - .L_62)
.L_62:
        /*002c*/ 	.word	0x00000000
        /*0030*/ 	.short	0x0000
        /*0032*/ 	.short	0x0000
        /*0034*/ 	.byte	0x00, 0xf5, 0x21, 0x00


	//----- nvinfo : EIATTR_SPARSE_MMA_MASK
	.align		4
.L_63:
        /*0038*/ 	.byte	0x03, 0x50
        /*003a*/ 	.short	0x0000


	//----- nvinfo : EIATTR_MAXREG_COUNT
	.align		4
        /*003c*/ 	.byte	0x03, 0x1b
        /*003e*/ 	.short	0x00ff


	//----- nvinfo : EIATTR_MERCURY_ISA_VERSION
	.align		4
        /*0040*/ 	.byte	0x03, 0x5f
        /*0042*/ 	.short	0x0101


	//----- nvinfo : EIATTR_VRC_CTA_INIT_COUNT
	.align		4
        /*0044*/ 	.byte	0x02, 0x4a
	.zero		1
	.zero		1


	//----- nvinfo : EIATTR_EXIT_INSTR_OFFSETS
	.align		4
        /*0048*/ 	.byte	0x04, 0x1c
        /*004a*/ 	.short	(.L_65 - .L_64)


	//   ....[0]....
.L_64:
        /*004c*/ 	.word	0x00000080


	//   ....[1]....
        /*0050*/ 	.word	0x000002f0


	//----- nvinfo : EIATTR_CBANK_PARAM_SIZE
	.align		4
.L_65:
        /*0054*/ 	.byte	0x03, 0x19
        /*0056*/ 	.short	0x0018


	//----- nvinfo : EIATTR_PARAM_CBANK
	.align		4
        /*0058*/ 	.byte	0x04, 0x0a
        /*005a*/ 	.short	(.L_67 - .L_66)
	.align		4
.L_66:
        /*005c*/ 	.word	index@(.nv.constant0._Z24init_random_scale_kernelP13__nv_fp8_e8m0mm)
        /*0060*/ 	.short	0x0380
        /*0062*/ 	.short	0x0018


	//----- nvinfo : EIATTR_SW_WAR
	.align		4
.L_67:
        /*0064*/ 	.byte	0x04, 0x36
        /*0066*/ 	.short	(.L_69 - .L_68)
.L_68:
        /*0068*/ 	.word	0x00000008
.L_69:


//--------------------- .nv.info._Z22init_random_fp8_kernelP13__nv_fp8_e4m3mm --------------------------
	.section	.nv.info._Z22init_random_fp8_kernelP13__nv_fp8_e4m3mm,"",@"SHT_CUDA_INFO"
	.sectionflags	@""
	.align	4


	//----- nvinfo : EIATTR_CUDA_API_VERSION
	.align		4
        /*0000*/ 	.byte	0x04, 0x37
        /*0002*/ 	.short	(.L_71 - .L_70)
.L_70:
        /*0004*/ 	.word	0x00000082


	//----- nvinfo : EIATTR_KPARAM_INFO
	.align		4
.L_71:
        /*0008*/ 	.byte	0x04, 0x17
        /*000a*/ 	.short	(.L_73 - .L_72)
.L_72:
        /*000c*/ 	.word	0x00000000
        /*0010*/ 	.short	0x0002
        /*0012*/ 	.short	0x0010
        /*0014*/ 	.byte	0x00, 0xf0, 0x21, 0x00


	//----- nvinfo : EIATTR_KPARAM_INFO
	.align		4
.L_73:
        /*0018*/ 	.byte	0x04, 0x17
        /*001a*/ 	.short	(.L_75 - .L_74)
.L_74:
        /*001c*/ 	.word	0x00000000
        /*0020*/ 	.short	0x0001
        /*0022*/ 	.short	0x0008
        /*0024*/ 	.byte	0x00, 0xf0, 0x21, 0x00


	//----- nvinfo : EIATTR_KPARAM_INFO
	.align		4
.L_75:
        /*0028*/ 	.byte	0x04, 0x17
        /*002a*/ 	.short	(.L_77 - .L_76)
.L_76:
        /*002c*/ 	.word	0x00000000
        /*0030*/ 	.short	0x0000
        /*0032*/ 	.short	0x0000
        /*0034*/ 	.byte	0x00, 0xf5, 0x21, 0x00


	//----- nvinfo : EIATTR_SPARSE_MMA_MASK
	.align		4
.L_77:
        /*0038*/ 	.byte	0x03, 0x50
        /*003a*/ 	.short	0x0000


	//----- nvinfo : EIATTR_MAXREG_COUNT
	.align		4
        /*003c*/ 	.byte	0x03, 0x1b
        /*003e*/ 	.short	0x00ff


	//----- nvinfo : EIATTR_MERCURY_ISA_VERSION
	.align		4
        /*0040*/ 	.byte	0x03, 0x5f
        /*0042*/ 	.short	0x0101


	//----- nvinfo : EIATTR_VRC_CTA_INIT_COUNT
	.align		4
        /*0044*/ 	.byte	0x02, 0x4a
	.zero		1
	.zero		1


	//----- nvinfo : EIATTR_EXIT_INSTR_OFFSETS
	.align		4
        /*0048*/ 	.byte	0x04, 0x1c
        /*004a*/ 	.short	(.L_79 - .L_78)


	//   ....[0]....
.L_78:
        /*004c*/ 	.word	0x00000080


	//   ....[1]....
        /*0050*/ 	.word	0x00000280


	//----- nvinfo : EIATTR_CBANK_PARAM_SIZE
	.align		4
.L_79:
        /*0054*/ 	.byte	0x03, 0x19
        /*0056*/ 	.short	0x0018


	//----- nvinfo : EIATTR_PARAM_CBANK
	.align		4
        /*0058*/ 	.byte	0x04, 0x0a
        /*005a*/ 	.short	(.L_81 - .L_80)
	.align		4
.L_80:
        /*005c*/ 	.word	index@(.nv.constant0._Z22init_random_fp8_kernelP13__nv_fp8_e4m3mm)
        /*0060*/ 	.short	0x0380
        /*0062*/ 	.short	0x0018


	//----- nvinfo : EIATTR_SW_WAR
	.align		4
.L_81:
        /*0064*/ 	.byte	0x04, 0x36
        /*0066*/ 	.short	(.L_83 - .L_82)
.L_82:
        /*0068*/ 	.word	0x00000008
.L_83:


//--------------------- .nv.info._Z21reference_gemm_kernelP13__nv_bfloat16PK13__nv_fp8_e4m3S3_PK13__nv_fp8_e8m0S6_iii --------------------------
	.section	.nv.info._Z21reference_gemm_kernelP13__nv_bfloat16PK13__nv_fp8_e4m3S3_PK13__nv_fp8_e8m0S6_iii,"",@"SHT_CUDA_INFO"
	.sectionflags	@""
	.align	4


	//----- nvinfo : EIATTR_CUDA_API_VERSION
	.align		4
        /*0000*/ 	.byte	0x04, 0x37
        /*0002*/ 	.short	(.L_85 - .L_84)
.L_84:
        /*0004*/ 	.word	0x00000082


	//----- nvinfo : EIATTR_KPARAM_INFO
	.align		4
.L_85:
        /*0008*/ 	.byte	0x04, 0x17
        /*000a*/ 	.short	(.L_87 - .L_86)
.L_86:
        /*000c*/ 	.word	0x00000000
        /*0010*/ 	.short	0x0007
        /*0012*/ 	.short	0x0030
        /*0014*/ 	.byte	0x00, 0xf0, 0x11, 0x00


	//----- nvinfo : EIATTR_KPARAM_INFO
	.align		4
.L_87:
        /*0018*/ 	.byte	0x04, 0x17
        /*001a*/ 	.short	(.L_89 - .L_88)
.L_88:
        /*001c*/ 	.word	0x00000000
        /*0020*/ 	.short	0x0006
        /*0022*/ 	.short	0x002c
        /*0024*/ 	.byte	0x00, 0xf0, 0x11, 0x00


	//----- nvinfo : EIATTR_KPARAM_INFO
	.align		4
.L_89:
        /*0028*/ 	.byte	0x04, 0x17
        /*002a*/ 	.short	(.L_91 - .L_90)
.L_90:
        /*002c*/ 	.word	0x00000000
        /*0030*/ 	.short	0x0005
        /*0032*/ 	.short	0x0028
        /*0034*/ 	.byte	0x00, 0xf0, 0x11, 0x00


	//----- nvinfo : EIATTR_KPARAM_INFO
	.align		4
.L_91:
        /*0038*/ 	.byte	0x04, 0x17
        /*003a*/ 	.short	(.L_93 - .L_92)
.L_92:
        /*003c*/ 	.word	0x00000000
        /*0040*/ 	.short	0x0004
        /*0042*/ 	.short	0x0020
        /*0044*/ 	.byte	0x00, 0xf5, 0x21, 0x00


	//----- nvinfo : EIATTR_KPARAM_INFO
	.align		4
.L_93:
        /*0048*/ 	.byte	0x04, 0x17
        /*004a*/ 	.short	(.L_95 - .L_94)
.L_94:
        /*004c*/ 	.word	0x00000000
        /*0050*/ 	.short	0x0003
        /*0052*/ 	.short	0x0018
        /*0054*/ 	.byte	0x00, 0xf5, 0x21, 0x00


	//----- nvinfo : EIATTR_KPARAM_INFO
	.align		4
.L_95:
        /*0058*/ 	.byte	0x04, 0x17
        /*005a*/ 	.short	(.L_97 - .L_96)
.L_96:
        /*005c*/ 	.word	0x00000000
        /*0060*/ 	.short	0x0002
        /*0062*/ 	.short	0x0010
        /*0064*/ 	.byte	0x00, 0xf5, 0x21, 0x00


	//----- nvinfo : EIATTR_KPARAM_INFO
	.align		4
.L_97:
        /*0068*/ 	.byte	0x04, 0x17
        /*006a*/ 	.short	(.L_99 - .L_98)
.L_98:
        /*006c*/ 	.word	0x00000000
        /*0070*/ 	.short	0x0001
        /*0072*/ 	.short	0x0008
        /*0074*/ 	.byte	0x00, 0xf5, 0x21, 0x00


	//----- nvinfo : EIATTR_KPARAM_INFO
	.align		4
.L_99:
        /*0078*/ 	.byte	0x04, 0x17
        /*007a*/ 	.short	(.L_101 - .L_100)
.L_100:
        /*007c*/ 	.word	0x00000000
        /*0080*/ 	.short	0x0000
        /*0082*/ 	.short	0x0000
        /*0084*/ 	.byte	0x00, 0xf5, 0x21, 0x00


	//----- nvinfo : EIATTR_SPARSE_MMA_MASK
	.align		4
.L_101:
        /*0088*/ 	.byte	0x03, 0x50
        /*008a*/ 	.short	0x0000


	//----- nvinfo : EIATTR_MAXREG_COUNT
	.align		4
        /*008c*/ 	.byte	0x03, 0x1b
        /*008e*/ 	.short	0x00ff


	//----- nvinfo : EIATTR_MERCURY_ISA_VERSION
	.align		4
        /*0090*/ 	.byte	0x03, 0x5f
        /*0092*/ 	.short	0x0101


	//----- nvinfo : EIATTR_VRC_CTA_INIT_COUNT
	.align		4
        /*0094*/ 	.byte	0x02, 0x4a
	.zero		1
	.zero		1


	//----- nvinfo : EIATTR_EXIT_INSTR_OFFSETS
	.align		4
        /*0098*/ 	.byte	0x04, 0x1c
        /*009a*/ 	.short	(.L_103 - .L_102)


	//   ....[0]....
.L_102:
        /*009c*/ 	.word	0x000000c0


	//   ....[1]....
        /*00a0*/ 	.word	0x00000e50


	//----- nvinfo : EIATTR_CBANK_PARAM_SIZE
	.align		4
.L_103:
        /*00a4*/ 	.byte	0x03, 0x19
        /*00a6*/ 	.short	0x0034


	//----- nvinfo : EIATTR_PARAM_CBANK
	.align		4
        /*00a8*/ 	.byte	0x04, 0x0a
        /*00aa*/ 	.short	(.L_105 - .L_104)
	.align		4
.L_104:
        /*00ac*/ 	.word	index@(.nv.constant0._Z21reference_gemm_kernelP13__nv_bfloat16PK13__nv_fp8_e4m3S3_PK13__nv_fp8_e8m0S6_iii)
        /*00b0*/ 	.short	0x0380
        /*00b2*/ 	.short	0x0034


	//----- nvinfo : EIATTR_SW_WAR
	.align		4
.L_105:
        /*00b4*/ 	.byte	0x04, 0x36
        /*00b6*/ 	.short	(.L_107 - .L_106)
.L_106:
        /*00b8*/ 	.word	0x00000008
.L_107:


//--------------------- .nv.callgraph             --------------------------
	.section	.nv.callgraph,"",@"SHT_CUDA_CALLGRAPH"
	.align	4
	.sectionentsize	8
	.align		4
        /*0000*/ 	.word	0x00000000
	.align		4
        /*0004*/ 	.word	0xffffffff
	.align		4
        /*0008*/ 	.word	0x00000000
	.align		4
        /*000c*/ 	.word	0xfffffffe
	.align		4
        /*0010*/ 	.word	0x00000000
	.align		4
        /*0014*/ 	.word	0xfffffffd
	.align		4
        /*0018*/ 	.word	0x00000000
	.align		4
        /*001c*/ 	.word	0xfffffffc


//--------------------- .text._Z16fill_zero_kernelP13__nv_bfloat16m --------------------------
	.section	.text._Z16fill_zero_kernelP13__nv_bfloat16m,"ax",@progbits
	.align	128
        .global         _Z16fill_zero_kernelP13__nv_bfloat16m
        .type           _Z16fill_zero_kernelP13__nv_bfloat16m,@function
        .size           _Z16fill_zero_kernelP13__nv_bfloat16m,(.L_x_9 - _Z16fill_zero_kernelP13__nv_bfloat16m)
        .other          _Z16fill_zero_kernelP13__nv_bfloat16m,@"STO_CUDA_ENTRY STV_DEFAULT"
_Z16fill_zero_kernelP13__nv_bfloat16m:
.text._Z16fill_zero_kernelP13__nv_bfloat16m:
[----:B------:R-:W-:Y:S01]  /*0000*/  LDC R1, c[0x0][0x37c] ;  /* 0x0000df00ff017b82 */ /* 0x000fe20000000800 */
[----:B------:R-:W0:Y:S07]  /*0010*/  S2R R3, SR_TID.X ;  /* 0x0000000000037919 */ /* 0x000e2e0000002100 */
[----:B------:R-:W0:Y:S01]  /*0020*/  S2UR UR4, SR_CTAID.X ;  /* 0x00000000000479c3 */ /* 0x000e220000002500 */
[----:B------:R-:W1:Y:S07]  /*0030*/  LDCU.64 UR6, c[0x0][0x388] ;  /* 0x00007100ff0677ac */ /* 0x000e6e0008000a00 */
[----:B------:R-:W0:Y:S02]  /*0040*/  LDC R0, c[0x0][0x360] ;  /* 0x0000d800ff007b82 */ /* 0x000e240000000800 */
[----:B0-----:R-:W-:-:S05]  /*0050*/  IMAD R0, R0, UR4, R3 ;  /* 0x0000000400007c24 */ /* 0x001fca000f8e0203 */
[----:B-1----:R-:W-:-:S04]  /*0060*/  ISETP.GE.U32.AND P0, PT, R0, UR6, PT ;  /* 0x0000000600007c0c */ /* 0x002fc8000bf06070 */
[----:B------:R-:W-:-:S13]  /*0070*/  ISETP.GE.U32.AND.EX P0, PT, RZ, UR7, PT, P0 ;  /* 0x00000007ff007c0c */ /* 0x000fda000bf06100 */
[----:B------:R-:W-:Y:S05]  /*0080*/  @P0 EXIT ;  /* 0x000000000000094d */ /* 0x000fea0003800000 */
[----:B------:R-:W0:Y:S01]  /*0090*/  LDCU.64 UR6, c[0x0][0x380] ;  /* 0x00007000ff0677ac */ /* 0x000e220008000a00 */
[----:B------:R-:W1:Y:S01]  /*00a0*/  LDCU.64 UR4, c[0x0][0x358] ;  /* 0x00006b00ff0477ac */ /* 0x000e620008000a00 */
[----:B0-----:R-:W-:-:S04]  /*00b0*/  LEA R2, P0, R0, UR6, 0x1 ;  /* 0x0000000600027c11 */ /* 0x001fc8000f8008ff */
[----:B------:R-:W-:-:S05]  /*00c0*/  LEA.HI.X R3, R0, UR7, RZ, 0x1, P0 ;  /* 0x0000000700037c11 */ /* 0x000fca00080f0cff */
[----:B-1----:R-:W-:Y:S01]  /*00d0*/  STG.E.U16 desc[UR4][R2.64], RZ ;  /* 0x000000ff02007986 */ /* 0x002fe2000c101504 */
[----:B------:R-:W-:Y:S05]  /*00e0*/  EXIT ;  /* 0x000000000000794d */ /* 0x000fea0003800000 */
.L_x_0:
[----:B------:R-:W-:-:S00]  /*00f0*/  BRA `(.L_x_0) ;  /* 0xfffffffc00fc7947 */ /* 0x000fc0000383ffff */
[----:B------:R-:W-:-:S00]  /*0100*/  NOP ;  /* 0x0000000000007918 */ /* 0x000fc00000000000 */
[----:B------:R-:W-:-:S00]  /*0110*/  NOP ;  /* 0x0000000000007918 */ /* 0x000fc00000000000 */
[----:B------:R-:W-:-:S00]  /*0120*/  NOP ;  /* 0x0000000000007918 */ /* 0x000fc00000000000 */
[----:B------:R-:W-:-:S00]  /*0130*/  NOP ;  /* 0x0000000000007918 */ /* 0x000fc00000000000 */
[----:B------:R-:W-:-:S00]  /*0140*/  NOP ;  /* 0x0000000000007918 */ /* 0x000fc00000000000 */
[----:B------:R-:W-:-:S00]  /*0150*/  NOP ;  /* 0x0000000000007918 */ /* 0x000fc00000000000 */
[----:B------:R-:W-:-:S00]  /*0160*/  NOP ;  /* 0x0000000000007918 */ /* 0x000fc00000000000 */
[----:B------:R-:W-:-:S00]  /*0170*/  NOP ;  /* 0x0000000000007918 */ /* 0x000fc00000000000 */
.L_x_9:


//--------------------- .text._Z25init_uniform_scale_kernelP13__nv_fp8_e8m0mh --------------------------
	.section	.text._Z25init_uniform_scale_kernelP13__nv_fp8_e8m0mh,"ax",@progbits
	.align	128
        .global         _Z25init_uniform_scale_kernelP13__nv_fp8_e8m0mh
        .type           _Z25init_uniform_scale_kernelP13__nv_fp8_e8m0mh,@function
        .size           _Z25init_uniform_scale_kernelP13__nv_fp8_e8m0mh,(.L_x_10 - _Z25init_uniform_scale_kernelP13__nv_fp8_e8m0mh)
        .other          _Z25init_uniform_scale_kernelP13__nv_fp8_e8m0mh,@"STO_CUDA_ENTRY STV_DEFAULT"
_Z25init_uniform_scale_kernelP13__nv_fp8_e8m0mh:
.text._Z25init_uniform_scale_kernelP13__nv_fp8_e8m0mh:
        /* <DEDUP_REMOVED lines=10> */
[----:B------:R-:W1:Y:S01]  /*00a0*/  LDC.U8 R5, c[0x0][0x390] ;  /* 0x0000e400ff057b82 */ /* 0x000e620000000000 */
[----:B------:R-:W1:Y:S01]  /*00b0*/  LDCU.64 UR4, c[0x0][0x358] ;  /* 0x00006b00ff0477ac */ /* 0x000e620008000a00 */
[----:B0-----:R-:W-:-:S05]  /*00c0*/  IADD3 R2, P0, PT, R2, UR6, RZ ;  /* 0x0000000602027c10 */ /* 0x001fca000ff1e0ff */
[----:B------:R-:W-:-:S05]  /*00d0*/  IMAD.X R3, RZ, RZ, UR7, P0 ;  /* 0x00000007ff037e24 */ /* 0x000fca00080e06ff */
[----:B-1----:R-:W-:Y:S01]  /*00e0*/  STG.E.U8 desc[UR4][R2.64], R5 ;  /* 0x0000000502007986 */ /* 0x002fe2000c101104 */
[----:B------:R-:W-:Y:S05]  /*00f0*/  EXIT ;  /* 0x000000000000794d */ /* 0x000fea0003800000 */
.L_x_1:
        /* <DEDUP_REMOVED lines=16> */
.L_x_10:


//--------------------- .text._Z24init_random_scale_kernelP13__nv_fp8_e8m0mm --------------------------
	.section	.text._Z24init_random_scale_kernelP13__nv_fp8_e8m0mm,"ax",@progbits
	.align	128
        .global         _Z24init_random_scale_kernelP13__nv_fp8_e8m0mm
        .type           _Z24init_random_scale_kernelP13__nv_fp8_e8m0mm,@function
        .size           _Z24init_random_scale_kernelP13__nv_fp8_e8m0mm,(.L_x_11 - _Z24init_random_scale_kernelP13__nv_fp8_e8m0mm)
        .other          _Z24init_random_scale_kernelP13__nv_fp8_e8m0mm,@"STO_CUDA_ENTRY STV_DEFAULT"
_Z24init_random_scale_kernelP13__nv_fp8_e8m0mm:
.text._Z24init_random_scale_kernelP13__nv_fp8_e8m0mm:
        /* <DEDUP_REMOVED lines=11> */
[----:B0-----:R-:W-:-:S05]  /*00b0*/  IADD3 R3, P0, PT, R0, UR4, RZ ;  /* 0x0000000400037c10 */ /* 0x001fca000ff1e0ff */
[----:B------:R-:W-:Y:S01]  /*00c0*/  IMAD.X R5, RZ, RZ, UR5, P0 ;  /* 0x00000005ff057e24 */ /* 0x000fe200080e06ff */
[----:B------:R-:W0:Y:S04]  /*00d0*/  LDCU.64 UR4, c[0x0][0x358] ;  /* 0x00006b00ff0477ac */ /* 0x000e280008000a00 */
[--C-:B------:R-:W-:Y:S02]  /*00e0*/  SHF.R.U32.HI R2, RZ, 0x1e, R5.reuse ;  /* 0x0000001eff027819 */ /* 0x100fe40000011605 */
[----:B------:R-:W-:Y:S02]  /*00f0*/  SHF.R.U64 R4, R3, 0x1e, R5 ;  /* 0x0000001e03047819 */ /* 0x000fe40000001205 */
[----:B------:R-:W-:Y:S02]  /*0100*/  LOP3.LUT R2, R2, R5, RZ, 0x3c, !PT ;  /* 0x0000000502027212 */ /* 0x000fe400078e3cff */
[----:B------:R-:W-:-:S03]  /*0110*/  LOP3.LUT R4, R4, R3, RZ, 0x3c, !PT ;  /* 0x0000000304047212 */ /* 0x000fc600078e3cff */
[----:B------:R-:W-:Y:S02]  /*0120*/  IMAD R5, R2, 0x1ce4e5b9, RZ ;  /* 0x1ce4e5b902057824 */ /* 0x000fe400078e02ff */
[----:B------:R-:W-:-:S04]  /*0130*/  IMAD.WIDE.U32 R2, R4, 0x1ce4e5b9, RZ ;  /* 0x1ce4e5b904027825 */ /* 0x000fc800078e00ff */
[----:B------:R-:W-:-:S04]  /*0140*/  IMAD R5, R4, -0x40a7b893, R5 ;  /* 0xbf58476d04057824 */ /* 0x000fc800078e0205 */
[----:B------:R-:W-:-:S05]  /*0150*/  IMAD.IADD R4, R3, 0x1, R5 ;  /* 0x0000000103047824 */ /* 0x000fca00078e0205 */
        /* <DEDUP_REMOVED lines=8> */
[----:B------:R-:W-:-:S04]  /*01e0*/  SHF.R.U32.HI R9, RZ, 0x1f, R3 ;  /* 0x0000001fff097819 */ /* 0x000fc80000011603 */
[----:B------:R-:W-:Y:S02]  /*01f0*/  LOP3.LUT R9, R9, R3, RZ, 0x3c, !PT ;  /* 0x0000000309097212 */ /* 0x000fe400078e3cff */
[----:B------:R-:W-:-:S03]  /*0200*/  SHF.R.U64 R3, R2, 0x1f, R3 ;  /* 0x0000001f02037819 */ /* 0x000fc60000001203 */
[----:B------:R-:W-:Y:S01]  /*0210*/  IMAD.WIDE.U32 R4, R9, -0x77777777, RZ ;  /* 0x8888888909047825 */ /* 0x000fe200078e00ff */
[----:B------:R-:W-:-:S05]  /*0220*/  LOP3.LUT R8, R3, R2, RZ, 0x3c, !PT ;  /* 0x0000000203087212 */ /* 0x000fca00078e3cff */
[----:B------:R-:W-:-:S04]  /*0230*/  IMAD.WIDE.U32 R4, P0, R8, -0x77777778, R4 ;  /* 0x8888888808047825 */ /* 0x000fc80007800004 */
[----:B------:R-:W-:Y:S01]  /*0240*/  IMAD.WIDE.U32 R2, R8, -0x77777777, RZ ;  /* 0x8888888908027825 */ /* 0x000fe200078e00ff */
[----:B------:R-:W-:-:S03]  /*0250*/  IADD3.X R7, PT, PT, RZ, RZ, RZ, P0, !PT ;  /* 0x000000ffff077210 */ /* 0x000fc600007fe4ff */
[----:B------:R-:W-:Y:S01]  /*0260*/  IMAD.MOV.U32 R6, RZ, RZ, R5 ;  /* 0x000000ffff067224 */ /* 0x000fe200078e0005 */
[----:B------:R-:W-:-:S05]  /*0270*/  IADD3 RZ, P0, PT, R3, R4, RZ ;  /* 0x0000000403ff7210 */ /* 0x000fca0007f1e0ff */
[----:B------:R-:W-:-:S05]  /*0280*/  IMAD.WIDE.U32.X R2, R9, -0x77777778, R6, P0 ;  /* 0x8888888809027825 */ /* 0x000fca00000e0406 */
[----:B------:R-:W-:Y:S02]  /*0290*/  SHF.R.U64 R3, R2, 0x3, R3 ;  /* 0x0000000302037819 */ /* 0x000fe40000001203 */
[----:B-1----:R-:W-:-:S03]  /*02a0*/  IADD3 R2, P0, PT, R0, UR6, RZ ;  /* 0x0000000600027c10 */ /* 0x002fc6000ff1e0ff */
[----:B------:R-:W-:Y:S02]  /*02b0*/  IMAD R5, R3, -0xf, R8 ;  /* 0xfffffff103057824 */ /* 0x000fe400078e0208 */
[----:B------:R-:W-:-:S03]  /*02c0*/  IMAD.X R3, RZ, RZ, UR7, P0 ;  /* 0x00000007ff037e24 */ /* 0x000fc600080e06ff */
[----:B------:R-:W-:-:S05]  /*02d0*/  IADD3 R5, PT, PT, R5, 0x78, RZ ;  /* 0x0000007805057810 */ /* 0x000fca0007ffe0ff */
[----:B0-----:R-:W-:Y:S01]  /*02e0*/  STG.E.U8 desc[UR4][R2.64], R5 ;  /* 0x0000000502007986 */ /* 0x001fe2000c101104 */
[----:B------:R-:W-:Y:S05]  /*02f0*/  EXIT ;  /* 0x000000000000794d */ /* 0x000fea0003800000 */
.L_x_2:
        /* <DEDUP_REMOVED lines=16> */
.L_x_11:


//--------------------- .text._Z22init_random_fp8_kernelP13__nv_fp8_e4m3mm --------------------------
	.section	.text._Z22init_random_fp8_kernelP13__nv_fp8_e4m3mm,"ax",@progbits
	.align	128
        .global         _Z22init_random_fp8_kernelP13__nv_fp8_e4m3mm
        .type           _Z22init_random_fp8_kernelP13__nv_fp8_e4m3mm,@function
        .size           _Z22init_random_fp8_kernelP13__nv_fp8_e4m3mm,(.L_x_12 - _Z22init_random_fp8_kernelP13__nv_fp8_e4m3mm)
        .other          _Z22init_random_fp8_kernelP13__nv_fp8_e4m3mm,@"STO_CUDA_ENTRY STV_DEFAULT"
_Z22init_random_fp8_kernelP13__nv_fp8_e4m3mm:
.text._Z22init_random_fp8_kernelP13__nv_fp8_e4m3mm:
        /* <DEDUP_REMOVED lines=13> */
[----:B------:R-:W0:Y:S01]  /*00d0*/  LDCU.64 UR4, c[0x0][0x358] ;  /* 0x00006b00ff0477ac */ /* 0x000e220008000a00 */
[----:B-1----:R-:W-:-:S03]  /*00e0*/  IADD3 R4, P0, PT, R4, UR6, RZ ;  /* 0x0000000604047c10 */ /* 0x002fc6000ff1e0ff */
        /* <DEDUP_REMOVED lines=14> */
[----:B------:R-:W-:Y:S02]  /*01d0*/  IMAD R2, R0, -0x6b2fb645, R5 ;  /* 0x94d049bb00027824 */ /* 0x000fe400078e0205 */
[----:B------:R-:W-:Y:S02]  /*01e0*/  IMAD.MOV.U32 R5, RZ, RZ, 0x40000000 ;  /* 0x40000000ff057424 */ /* 0x000fe400078e00ff */
[----:B------:R-:W-:Y:S02]  /*01f0*/  IMAD.IADD R2, R3, 0x1, R2 ;  /* 0x0000000103027824 */ /* 0x000fe400078e0202 */
[----:B------:R-:W-:-:S03]  /*0200*/  HFMA2 R3, -RZ, RZ, 0, 0 ;  /* 0x00000000ff037431 */ /* 0x000fc600000001ff */
[----:B------:R-:W-:-:S06]  /*0210*/  SHF.R.U32.HI R2, RZ, 0x8, R2 ;  /* 0x00000008ff027819 */ /* 0x000fcc0000011602 */
[----:B------:R-:W1:Y:S02]  /*0220*/  I2F.U64 R2, R2 ;  /* 0x0000000200027312 */ /* 0x000e640000301000 */
[----:B-1----:R-:W-:-:S04]  /*0230*/  FMUL R0, R2, 5.9604644775390625e-08 ;  /* 0x3380000002007820 */ /* 0x002fc80000400000 */
[----:B------:R-:W-:Y:S01]  /*0240*/  FFMA R0, R0, R5, -1 ;  /* 0xbf80000000007423 */ /* 0x000fe20000000005 */
[----:B------:R-:W-:-:S04]  /*0250*/  IADD3.X R5, PT, PT, RZ, UR7, RZ, P0, !PT ;  /* 0x00000007ff057c10 */ /* 0x000fc800087fe4ff */
[----:B------:R-:W-:-:S05]  /*0260*/  F2FP.SATFINITE.E4M3.F32.PACK_AB_MERGE_C R7, RZ, R0, RZ ;  /* 0x00000000ff07723e */ /* 0x000fca00048070ff */
[----:B0-----:R-:W-:Y:S01]  /*0270*/  STG.E.U8 desc[UR4][R4.64], R7 ;  /* 0x0000000704007986 */ /* 0x001fe2000c101104 */
[----:B------:R-:W-:Y:S05]  /*0280*/  EXIT ;  /* 0x000000000000794d */ /* 0x000fea0003800000 */
.L_x_3:
        /* <DEDUP_REMOVED lines=15> */
.L_x_12:


//--------------------- .text._Z21reference_gemm_kernelP13__nv_bfloat16PK13__nv_fp8_e4m3S3_PK13__nv_fp8_e8m0S6_iii --------------------------
	.section	.text._Z21reference_gemm_kernelP13__nv_bfloat16PK13__nv_fp8_e4m3S3_PK13__nv_fp8_e8m0S6_iii,"ax",@progbits
	.align	128
        .global         _Z21reference_gemm_kernelP13__nv_bfloat16PK13__nv_fp8_e4m3S3_PK13__nv_fp8_e8m0S6_iii
        .type           _Z21reference_gemm_kernelP13__nv_bfloat16PK13__nv_fp8_e4m3S3_PK13__nv_fp8_e8m0S6_iii,@function
        .size           _Z21reference_gemm_kernelP13__nv_bfloat16PK13__nv_fp8_e4m3S3_PK13__nv_fp8_e8m0S6_iii,(.L_x_13 - _Z21reference_gemm_kernelP13__nv_bfloat16PK13__nv_fp8_e4m3S3_PK13__nv_fp8_e8m0S6_iii)
        .other          _Z21reference_gemm_kernelP13__nv_bfloat16PK13__nv_fp8_e4m3S3_PK13__nv_fp8_e8m0S6_iii,@"STO_CUDA_ENTRY STV_DEFAULT"
_Z21reference_gemm_kernelP13__nv_bfloat16PK13__nv_fp8_e4m3S3_PK13__nv_fp8_e8m0S6_iii:
.text._Z21reference_gemm_kernelP13__nv_bfloat16PK13__nv_fp8_e4m3S3_PK13__nv_fp8_e8m0S6_iii:
[----:B------:R-:W-:Y:S01]  /*0000*/  LDC R1, c[0x0][0x37c] ;  /* 0x0000df00ff017b82 */ /* 0x000fe20000000800 */
[----:B------:R-:W0:Y:S07]  /*0010*/  S2R R3, SR_TID.X ;  /* 0x0000000000037919 */ /* 0x000e2e0000002100 */
[----:B------:R-:W1:Y:S01]  /*0020*/  LDC R7, c[0x0][0x364] ;  /* 0x0000d900ff077b82 */ /* 0x000e620000000800 */
[----:B------:R-:W2:Y:S01]  /*0030*/  LDCU.64 UR10, c[0x0][0x3a8] ;  /* 0x00007500ff0a77ac */ /* 0x000ea20008000a00 */
[----:B------:R-:W1:Y:S06]  /*0040*/  S2R R2, SR_TID.Y ;  /* 0x0000000000027919 */ /* 0x000e6c0000002200 */
[----:B------:R-:W0:Y:S08]  /*0050*/  S2UR UR5, SR_CTAID.X ;  /* 0x00000000000579c3 */ /* 0x000e300000002500 */
[----:B------:R-:W0:Y:S08]  /*0060*/  LDC R0, c[0x0][0x360] ;  /* 0x0000d800ff007b82 */ /* 0x000e300000000800 */
[----:B------:R-:W1:Y:S01]  /*0070*/  S2UR UR4, SR_CTAID.Y ;  /* 0x00000000000479c3 */ /* 0x000e620000002600 */
[----:B0-----:R-:W-:-:S05]  /*0080*/  IMAD R0, R0, UR5, R3 ;  /* 0x0000000500007c24 */ /* 0x001fca000f8e0203 */
[----:B--2---:R-:W-:Y:S01]  /*0090*/  ISETP.GE.AND P0, PT, R0, UR11, PT ;  /* 0x0000000b00007c0c */ /* 0x004fe2000bf06270 */
[----:B-1----:R-:W-:-:S05]  /*00a0*/  IMAD R7, R7, UR4, R2 ;  /* 0x0000000407077c24 */ /* 0x002fca000f8e0202 */
[----:B------:R-:W-:-:S13]  /*00b0*/  ISETP.GE.OR P0, PT, R7, UR10, P0 ;  /* 0x0000000a07007c0c */ /* 0x000fda0008706670 */
[----:B------:R-:W-:Y:S05]  /*00c0*/  @P0 EXIT ;  /* 0x000000000000094d */ /* 0x000fea0003800000 */
[----:B------:R-:W0:Y:S01]  /*00d0*/  LDCU UR5, c[0x0][0x3b0] ;  /* 0x00007600ff0577ac */ /* 0x000e220008000800 */
[----:B------:R-:W-:Y:S01]  /*00e0*/  HFMA2 R10, -RZ, RZ, 0, 0 ;  /* 0x00000000ff0a7431 */ /* 0x000fe200000001ff */
[----:B------:R-:W1:Y:S01]  /*00f0*/  LDCU.64 UR8, c[0x0][0x358] ;  /* 0x00006b00ff0877ac */ /* 0x000e620008000a00 */
[----:B0-----:R-:W-:-:S09]  /*0100*/  UISETP.GE.AND UP0, UPT, UR5, 0x1, UPT ;  /* 0x000000010500788c */ /* 0x001fd2000bf06270 */
[----:B-1----:R-:W-:Y:S05]  /*0110*/  BRA.U !UP0, `(.L_x_4) ;  /* 0x0000000d08387547 */ /* 0x002fea000b800000 */
[----:B------:R-:W-:Y:S02]  /*0120*/  USHF.R.S32.HI UR4, URZ, 0x1f, UR5 ;  /* 0x0000001fff047899 */ /* 0x000fe40008011405 */
[----:B------:R-:W-:Y:S01]  /*0130*/  IMAD R8, R7, UR5, RZ ;  /* 0x0000000507087c24 */ /* 0x000fe2000f8e02ff */
[----:B------:R-:W-:Y:S02]  /*0140*/  UISETP.GE.U32.AND UP1, UPT, UR5, 0x4, UPT ;  /* 0x000000040500788c */ /* 0x000fe4000bf26070 */
[----:B------:R-:W-:Y:S01]  /*0150*/  IMAD R9, R0, UR5, RZ ;  /* 0x0000000500097c24 */ /* 0x000fe2000f8e02ff */
[----:B------:R-:W-:Y:S01]  /*0160*/  ULEA.HI UR4, UR4, UR5, URZ, 0x5 ;  /* 0x0000000504047291 */ /* 0x000fe2000f8f28ff */
[----:B------:R-:W-:Y:S01]  /*0170*/  IMAD.MOV.U32 R10, RZ, RZ, RZ ;  /* 0x000000ffff0a7224 */ /* 0x000fe200078e00ff */
[----:B------:R-:W-:Y:S01]  /*0180*/  ULOP3.LUT UR6, UR5, 0x3, URZ, 0xc0, !UPT ;  /* 0x0000000305067892 */ /* 0x000fe2000f8ec0ff */
[----:B------:R-:W-:Y:S01]  /*0190*/  MOV R13, RZ ;  /* 0x000000ff000d7202 */ /* 0x000fe20000000f00 */
[----:B------:R-:W-:-:S02]  /*01a0*/  USHF.R.S32.HI UR4, URZ, 0x5, UR4 ;  /* 0x00000005ff047899 */ /* 0x000fc40008011404 */
[----:B------:R-:W-:-:S04]  /*01b0*/  UISETP.NE.AND UP0, UPT, UR6, URZ, UPT ;  /* 0x000000ff0600728c */ /* 0x000fc8000bf05270 */
[----:B------:R-:W-:Y:S02]  /*01c0*/  IMAD R11, R7, UR4, RZ ;  /* 0x00000004070b7c24 */ /* 0x000fe4000f8e02ff */
[----:B------:R-:W-:Y:S01]  /*01d0*/  IMAD R6, R0, UR4, RZ ;  /* 0x0000000400067c24 */ /* 0x000fe2000f8e02ff */
[----:B------:R-:W-:Y:S06]  /*01e0*/  BRA.U !UP1, `(.L_x_5) ;  /* 0x0000000509387547 */ /* 0x000fec000b800000 */
[----:B------:R-:W0:Y:S01]  /*01f0*/  LDCU.64 UR12, c[0x0][0x388] ;  /* 0x00007100ff0c77ac */ /* 0x000e220008000a00 */
[----:B------:R-:W-:Y:S01]  /*0200*/  MOV R10, RZ ;  /* 0x000000ff000a7202 */ /* 0x000fe20000000f00 */
[----:B------:R-:W-:Y:S01]  /*0210*/  IMAD.MOV.U32 R12, RZ, RZ, RZ ;  /* 0x000000ffff0c7224 */ /* 0x000fe200078e00ff */
[----:B------:R-:W-:Y:S01]  /*0220*/  MOV R14, R9 ;  /* 0x00000009000e7202 */ /* 0x000fe20000000f00 */
[----:B------:R-:W-:Y:S01]  /*0230*/  ULOP3.LUT UR4, UR5, 0x7ffffffc, URZ, 0xc0, !UPT ;  /* 0x7ffffffc05047892 */ /* 0x000fe2000f8ec0ff */
[----:B------:R-:W1:Y:S05]  /*0240*/  LDCU.64 UR14, c[0x0][0x3a0] ;  /* 0x00007400ff0e77ac */ /* 0x000e6a0008000a00 */
[----:B------:R-:W-:Y:S01]  /*0250*/  IMAD.U32 R13, RZ, RZ, UR4 ;  /* 0x00000004ff0d7e24 */ /* 0x000fe2000f8e00ff */
[----:B------:R-:W2:Y:S01]  /*0260*/  LDCU.128 UR16, c[0x0][0x390] ;  /* 0x00007200ff1077ac */ /* 0x000ea20008000c00 */
[----:B------:R-:W-:Y:S01]  /*0270*/  UIADD3 UR7, UPT, UPT, -UR4, URZ, URZ ;  /* 0x000000ff04077290 */ /* 0x000fe2000fffe1ff */
[----:B0-----:R-:W-:-:S05]  /*0280*/  IADD3.X R16, P0, PT, R8, UR12, RZ, PT, !PT ;  /* 0x0000000c08107c10 */ /* 0x001fca000bf1e4ff */
[----:B-1----:R-:W-:-:S08]  /*0290*/  IMAD.X R17, RZ, RZ, UR13, P0 ;  /* 0x0000000dff117e24 */ /* 0x002fd000080e06ff */
.L_x_6:
[C---:B------:R-:W-:Y:S02]  /*02a0*/  LEA.HI R22, R12.reuse, R11, RZ, 0x1b ;  /* 0x0000000b0c167211 */ /* 0x040fe400078fd8ff */
[----:B------:R-:W-:Y:S02]  /*02b0*/  LEA.HI R3, R12, R6, RZ, 0x1b ;  /* 0x000000060c037211 */ /* 0x000fe400078fd8ff */
[----:B--2---:R-:W-:Y:S02]  /*02c0*/  IADD3 R22, P0, PT, R22, UR18, RZ ;  /* 0x0000001216167c10 */ /* 0x004fe4000ff1e0ff */
[C---:B------:R-:W-:Y:S02]  /*02d0*/  IADD3 R2, P1, PT, R3.reuse, UR14, RZ ;  /* 0x0000000e03027c10 */ /* 0x040fe4000ff3e0ff */
[----:B------:R-:W-:Y:S02]  /*02e0*/  IADD3.X R23, PT, PT, RZ, UR19, RZ, P0, !PT ;  /* 0x00000013ff177c10 */ /* 0x000fe400087fe4ff */
[----:B------:R-:W-:-:S04]  /*02f0*/  LEA.HI.X.SX32 R3, R3, UR15, 0x1, P1 ;  /* 0x0000000f03037c11 */ /* 0x000fc800088f0eff */
[----:B------:R-:W2:Y:S04]  /*0300*/  LDG.E.U8 R23, desc[UR8][R22.64] ;  /* 0x0000000816177981 */ /* 0x000ea8000c1e1100 */
[----:B------:R0:W3:Y:S01]  /*0310*/  LDG.E.U8 R24, desc[UR8][R2.64] ;  /* 0x0000000802187981 */ /* 0x0000e2000c1e1100 */
[----:B------:R-:W-:-:S04]  /*0320*/  IADD3 R4, P0, PT, R14, UR16, RZ ;  /* 0x000000100e047c10 */ /* 0x000fc8000ff1e0ff */
[----:B------:R-:W-:Y:S01]  /*0330*/  LEA.HI.X.SX32 R5, R14, UR17, 0x1, P0 ;  /* 0x000000110e057c11 */ /* 0x000fe200080f0eff */
[----:B0-----:R-:W-:Y:S01]  /*0340*/  IMAD.MOV.U32 R2, RZ, RZ, R16 ;  /* 0x000000ffff027224 */ /* 0x001fe200078e0010 */
[----:B------:R-:W-:-:S03]  /*0350*/  MOV R3, R17 ;  /* 0x0000001100037202 */ /* 0x000fc60000000f00 */
[----:B------:R-:W4:Y:S04]  /*0360*/  LDG.E.U8 R15, desc[UR8][R4.64] ;  /* 0x00000008040f7981 */ /* 0x000f28000c1e1100 */
[----:B------:R-:W5:Y:S04]  /*0370*/  LDG.E.U8 R18, desc[UR8][R2.64+-0x1] ;  /* 0xffffff0802127981 */ /* 0x000f68000c1e1100 */
[----:B------:R-:W4:Y:S04]  /*0380*/  LDG.E.U8 R19, desc[UR8][R2.64] ;  /* 0x0000000802137981 */ /* 0x000f28000c1e1100 */
[----:B------:R-:W4:Y:S04]  /*0390*/  LDG.E.U8 R20, desc[UR8][R4.64+0x1] ;  /* 0x0000010804147981 */ /* 0x000f28000c1e1100 */
[----:B------:R-:W4:Y:S04]  /*03a0*/  LDG.E.U8 R16, desc[UR8][R2.64+0x1] ;  /* 0x0000010802107981 */ /* 0x000f28000c1e1100 */
[----:B------:R-:W4:Y:S04]  /*03b0*/  LDG.E.U8 R17, desc[UR8][R4.64+0x2] ;  /* 0x0000020804117981 */ /* 0x000f28000c1e1100 */
[----:B------:R0:W4:Y:S04]  /*03c0*/  LDG.E.U8 R22, desc[UR8][R4.64+0x3] ;  /* 0x0000030804167981 */ /* 0x000128000c1e1100 */
[----:B------:R-:W4:Y:S01]  /*03d0*/  LDG.E.U8 R21, desc[UR8][R2.64+0x2] ;  /* 0x0000020802157981 */ /* 0x000f22000c1e1100 */
[----:B------:R-:W-:-:S04]  /*03e0*/  UIADD3 UR7, UPT, UPT, UR7, 0x4, URZ ;  /* 0x0000000407077890 */ /* 0x000fc8000fffe0ff */
[----:B------:R-:W-:Y:S01]  /*03f0*/  UISETP.NE.AND UP1, UPT, UR7, URZ, UPT ;  /* 0x000000ff0700728c */ /* 0x000fe2000bf25270 */
[----:B------:R-:W-:Y:S01]  /*0400*/  IADD3 R12, PT, PT, R12, 0x4, RZ ;  /* 0x000000040c0c7810 */ /* 0x000fe20007ffe0ff */
[----:B------:R-:W-:Y:S01]  /*0410*/  VIADD R14, R14, 0x4 ;  /* 0x000000040e0e7836 */ /* 0x000fe20000000000 */
[----:B--2---:R-:W-:Y:S02]  /*0420*/  I2FP.F32.U32 R23, R23 ;  /* 0x0000001700177245 */ /* 0x004fe40000201000 */
[----:B---3--:R-:W-:-:S03]  /*0430*/  I2FP.F32.U32 R25, R24 ;  /* 0x0000001800197245 */ /* 0x008fc60000201000 */
[----:B------:R-:W-:Y:S02]  /*0440*/  FADD R24, R23, -127 ;  /* 0xc2fe000017187421 */ /* 0x000fe40000000000 */
[----:B------:R-:W-:-:S03]  /*0450*/  FADD R25, R25, -127 ;  /* 0xc2fe000019197421 */ /* 0x000fc60000000000 */
[----:B------:R-:W-:Y:S02]  /*0460*/  FSETP.GEU.AND P0, PT, R24, -126, PT ;  /* 0xc2fc00001800780b */ /* 0x000fe40003f0e000 */
[----:B------:R-:W-:-:S11]  /*0470*/  FSETP.GEU.AND P1, PT, R25, -126, PT ;  /* 0xc2fc00001900780b */ /* 0x000fd60003f2e000 */
[----:B------:R-:W-:Y:S02]  /*0480*/  @!P0 FMUL R24, R24, 0.5 ;  /* 0x3f00000018188820 */ /* 0x000fe40000400000 */
[----:B------:R-:W-:Y:S02]  /*0490*/  @!P1 FMUL R25, R25, 0.5 ;  /* 0x3f00000019199820 */ /* 0x000fe40000400000 */
[----:B------:R-:W1:Y:S08]  /*04a0*/  MUFU.EX2 R23, R24 ;  /* 0x0000001800177308 */ /* 0x000e700000000800 */
[----:B0-----:R-:W0:Y:S01]  /*04b0*/  MUFU.EX2 R4, R25 ;  /* 0x0000001900047308 */ /* 0x001e220000000800 */
[----:B-----5:R-:W-:-:S02]  /*04c0*/  F2FP.F16.E4M3.UNPACK_B R18, R18 ;  /* 0x00000012ff12723e */ /* 0x020fc400020006ff */
[----:B----4-:R-:W-:Y:S02]  /*04d0*/  F2FP.F16.E4M3.UNPACK_B R15, R15 ;  /* 0x0000000fff0f723e */ /* 0x010fe400020006ff */
[----:B------:R-:W-:Y:S01]  /*04e0*/  F2FP.F16.E4M3.UNPACK_B R19, R19 ;  /* 0x00000013ff13723e */ /* 0x000fe200020006ff */
[----:B------:R-:W-:Y:S01]  /*04f0*/  HADD2.F32 R18, -RZ, R18.H0_H0 ;  /* 0x20000012ff127230 */ /* 0x000fe20000004100 */
[----:B------:R-:W-:Y:S01]  /*0500*/  F2FP.F16.E4M3.UNPACK_B R20, R20 ;  /* 0x00000014ff14723e */ /* 0x000fe200020006ff */
[----:B-1----:R-:W-:Y:S01]  /*0510*/  @!P0 FMUL R23, R23, R23 ;  /* 0x0000001717178220 */ /* 0x002fe20000400000 */
[----:B------:R-:W-:Y:S01]  /*0520*/  HADD2.F32 R15, -RZ, R15.H0_H0 ;  /* 0x2000000fff0f7230 */ /* 0x000fe20000004100 */
[----:B------:R-:W-:Y:S02]  /*0530*/  F2FP.F16.E4M3.UNPACK_B R16, R16 ;  /* 0x00000010ff10723e */ /* 0x000fe400020006ff */
[----:B------:R-:W-:Y:S01]  /*0540*/  FMUL R5, R23, R18 ;  /* 0x0000001217057220 */ /* 0x000fe20000400000 */
[----:B------:R-:W-:Y:S01]  /*0550*/  HADD2.F32 R18, -RZ, R19.H0_H0 ;  /* 0x20000013ff127230 */ /* 0x000fe20000004100 */
[----:B------:R-:W-:Y:S01]  /*0560*/  F2FP.F16.E4M3.UNPACK_B R17, R17 ;  /* 0x00000011ff11723e */ /* 0x000fe200020006ff */
[----:B0-----:R-:W-:Y:S01]  /*0570*/  @!P1 FMUL R4, R4, R4 ;  /* 0x0000000404049220 */ /* 0x001fe20000400000 */
[----:B------:R-:W-:-:S03]  /*0580*/  HADD2.F32 R19, -RZ, R20.H0_H0 ;  /* 0x20000014ff137230 */ /* 0x000fc60000004100 */
[C---:B------:R-:W-:Y:S01]  /*0590*/  FMUL R15, R4.reuse, R15 ;  /* 0x0000000f040f7220 */ /* 0x040fe20000400000 */
[----:B------:R-:W-:Y:S02]  /*05a0*/  HADD2.F32 R16, -RZ, R16.H0_H0 ;  /* 0x20000010ff107230 */ /* 0x000fe40000004100 */
[----:B------:R-:W-:Y:S01]  /*05b0*/  FMUL R18, R23, R18 ;  /* 0x0000001217127220 */ /* 0x000fe20000400000 */
[----:B------:R-:W-:Y:S02]  /*05c0*/  HADD2.F32 R17, -RZ, R17.H0_H0 ;  /* 0x20000011ff117230 */ /* 0x000fe40000004100 */
[----:B------:R-:W-:Y:S01]  /*05d0*/  FFMA R5, R5, R15, R10 ;  /* 0x0000000f05057223 */ /* 0x000fe2000000000a */
[----:B------:R-:W-:Y:S01]  /*05e0*/  FMUL R19, R4, R19 ;  /* 0x0000001304137220 */ /* 0x000fe20000400000 */
[----:B------:R-:W-:Y:S02]  /*05f0*/  F2FP.F16.E4M3.UNPACK_B R22, R22 ;  /* 0x00000016ff16723e */ /* 0x000fe400020006ff */
[----:B------:R-:W-:Y:S01]  /*0600*/  F2FP.F16.E4M3.UNPACK_B R21, R21 ;  /* 0x00000015ff15723e */ /* 0x000fe200020006ff */
[----:B------:R-:W-:Y:S01]  /*0610*/  FFMA R5, R18, R19, R5 ;  /* 0x0000001312057223 */ /* 0x000fe20000000005 */
[----:B------:R-:W-:Y:S01]  /*0620*/  FMUL R16, R23, R16 ;  /* 0x0000001017107220 */ /* 0x000fe20000400000 */
[----:B------:R-:W-:Y:S01]  /*0630*/  FMUL R17, R4, R17 ;  /* 0x0000001104117220 */ /* 0x000fe20000400000 */
[----:B------:R-:W-:-:S02]  /*0640*/  HADD2.F32 R15, -RZ, R22.H0_H0 ;  /* 0x20000016ff0f7230 */ /* 0x000fc40000004100 */
[----:B------:R-:W-:Y:S02]  /*0650*/  HADD2.F32 R10, -RZ, R21.H0_H0 ;  /* 0x20000015ff0a7230 */ /* 0x000fe40000004100 */
[----:B------:R-:W-:Y:S01]  /*0660*/  FFMA R5, R16, R17, R5 ;  /* 0x0000001110057223 */ /* 0x000fe20000000005 */
[----:B------:R-:W-:Y:S01]  /*0670*/  IADD3 R16, P0, PT, R2, 0x4, RZ ;  /* 0x0000000402107810 */ /* 0x000fe20007f1e0ff */
[----:B------:R-:W-:Y:S01]  /*0680*/  FMUL R15, R4, R15 ;  /* 0x0000000f040f7220 */ /* 0x000fe20000400000 */
[----:B------:R-:W-:-:S03]  /*0690*/  FMUL R10, R23, R10 ;  /* 0x0000000a170a7220 */ /* 0x000fc60000400000 */
[----:B------:R-:W-:Y:S02]  /*06a0*/  IMAD.X R17, RZ, RZ, R3, P0 ;  /* 0x000000ffff117224 */ /* 0x000fe400000e0603 */
[----:B------:R-:W-:Y:S01]  /*06b0*/  FFMA R10, R10, R15, R5 ;  /* 0x0000000f0a0a7223 */ /* 0x000fe20000000005 */
[----:B------:R-:W-:Y:S06]  /*06c0*/  BRA.U UP1, `(.L_x_6) ;  /* 0xfffffff901f47547 */ /* 0x000fec000b83ffff */
.L_x_5:
[----:B------:R-:W-:Y:S05]  /*06d0*/  BRA.U !UP0, `(.L_x_4) ;  /* 0x0000000508c87547 */ /* 0x000fea000b800000 */
[----:B------:R-:W-:Y:S02]  /*06e0*/  UISETP.NE.AND UP0, UPT, UR6, 0x1, UPT ;  /* 0x000000010600788c */ /* 0x000fe4000bf05270 */
[----:B------:R-:W-:-:S04]  /*06f0*/  ULOP3.LUT UR4, UR5, 0x1, URZ, 0xc0, !UPT ;  /* 0x0000000105047892 */ /* 0x000fc8000f8ec0ff */
[----:B------:R-:W-:-:S03]  /*0700*/  UISETP.NE.U32.AND UP1, UPT, UR4, 0x1, UPT ;  /* 0x000000010400788c */ /* 0x000fc6000bf25070 */
[----:B------:R-:W-:Y:S08]  /*0710*/  BRA.U !UP0, `(.L_x_7) ;  /* 0x00000005081c7547 */ /* 0x000ff0000b800000 */
[----:B------:R-:W0:Y:S01]  /*0720*/  LDCU.128 UR12, c[0x0][0x390] ;  /* 0x00007200ff0c77ac */ /* 0x000e220008000c00 */
[C---:B------:R-:W-:Y:S02]  /*0730*/  LEA.HI R4, R13.reuse, R11, RZ, 0x1b ;  /* 0x0000000b0d047211 */ /* 0x040fe400078fd8ff */
[C---:B------:R-:W-:Y:S01]  /*0740*/  LEA.HI R3, R13.reuse, R6, RZ, 0x1b ;  /* 0x000000060d037211 */ /* 0x040fe200078fd8ff */
[----:B------:R-:W1:Y:S01]  /*0750*/  LDCU.64 UR4, c[0x0][0x3a0] ;  /* 0x00007400ff0477ac */ /* 0x000e620008000a00 */
[----:B------:R-:W-:-:S04]  /*0760*/  IADD3 R14, PT, PT, R13, 0x1, RZ ;  /* 0x000000010d0e7810 */ /* 0x000fc80007ffe0ff */
[C---:B------:R-:W-:Y:S02]  /*0770*/  LEA.HI R16, R14.reuse, R11, RZ, 0x1b ;  /* 0x0000000b0e107211 */ /* 0x040fe400078fd8ff */
[----:B------:R-:W-:Y:S02]  /*0780*/  LEA.HI R15, R14, R6, RZ, 0x1b ;  /* 0x000000060e0f7211 */ /* 0x000fe400078fd8ff */
[----:B0-----:R-:W-:Y:S02]  /*0790*/  IADD3 R4, P0, PT, R4, UR14, RZ ;  /* 0x0000000e04047c10 */ /* 0x001fe4000ff1e0ff */
[----:B-1----:R-:W-:-:S03]  /*07a0*/  IADD3 R2, P1, PT, R3, UR4, RZ ;  /* 0x0000000403027c10 */ /* 0x002fc6000ff3e0ff */
[----:B------:R-:W-:Y:S01]  /*07b0*/  IMAD.X R5, RZ, RZ, UR15, P0 ;  /* 0x0000000fff057e24 */ /* 0x000fe200080e06ff */
[----:B------:R-:W-:Y:S02]  /*07c0*/  IADD3 R16, P0, PT, R16, UR14, RZ ;  /* 0x0000000e10107c10 */ /* 0x000fe4000ff1e0ff */
[----:B------:R-:W-:Y:S02]  /*07d0*/  LEA.HI.X.SX32 R3, R3, UR5, 0x1, P1 ;  /* 0x0000000503037c11 */ /* 0x000fe400088f0eff */
[C---:B------:R-:W-:Y:S01]  /*07e0*/  IADD3 R20, P1, PT, R15.reuse, UR4, RZ ;  /* 0x000000040f147c10 */ /* 0x040fe2000ff3e0ff */
[----:B------:R0:W2:Y:S01]  /*07f0*/  LDG.E.U8 R12, desc[UR8][R4.64] ;  /* 0x00000008040c7981 */ /* 0x0000a2000c1e1100 */
[----:B------:R-:W-:Y:S02]  /*0800*/  IADD3.X R17, PT, PT, RZ, UR15, RZ, P0, !PT ;  /* 0x0000000fff117c10 */ /* 0x000fe400087fe4ff */
[----:B------:R-:W-:Y:S01]  /*0810*/  LEA.HI.X.SX32 R21, R15, UR5, 0x1, P1 ;  /* 0x000000050f157c11 */ /* 0x000fe200088f0eff */
[----:B------:R1:W3:Y:S01]  /*0820*/  LDG.E.U8 R14, desc[UR8][R2.64] ;  /* 0x00000008020e7981 */ /* 0x0002e2000c1e1100 */
[----:B------:R-:W4:Y:S03]  /*0830*/  LDCU.64 UR4, c[0x0][0x388] ;  /* 0x00007100ff0477ac */ /* 0x000f260008000a00 */
[----:B------:R-:W5:Y:S04]  /*0840*/  LDG.E.U8 R16, desc[UR8][R16.64] ;  /* 0x0000000810107981 */ /* 0x000f68000c1e1100 */
[----:B------:R-:W5:Y:S01]  /*0850*/  LDG.E.U8 R20, desc[UR8][R20.64] ;  /* 0x0000000814147981 */ /* 0x000f62000c1e1100 */
[----:B------:R-:W-:Y:S01]  /*0860*/  IMAD.IADD R18, R8, 0x1, R13 ;  /* 0x0000000108127824 */ /* 0x000fe200078e020d */
[----:B0-----:R-:W-:-:S04]  /*0870*/  IADD3 R5, PT, PT, R9, R13, RZ ;  /* 0x0000000d09057210 */ /* 0x001fc80007ffe0ff */
[----:B------:R-:W-:-:S04]  /*0880*/  IADD3 R4, P1, PT, R5, UR12, RZ ;  /* 0x0000000c05047c10 */ /* 0x000fc8000ff3e0ff */
[----:B------:R-:W-:Y:S02]  /*0890*/  LEA.HI.X.SX32 R5, R5, UR13, 0x1, P1 ;  /* 0x0000000d05057c11 */ /* 0x000fe400088f0eff */
[----:B----4-:R-:W-:-:S03]  /*08a0*/  IADD3 R18, P0, PT, R18, UR4, RZ ;  /* 0x0000000412127c10 */ /* 0x010fc6000ff1e0ff */
[----:B------:R-:W4:Y:S02]  /*08b0*/  LDG.E.U8 R17, desc[UR8][R4.64] ;  /* 0x0000000804117981 */ /* 0x000f24000c1e1100 */
[----:B------:R-:W-:Y:S01]  /*08c0*/  IMAD.X R19, RZ, RZ, UR5, P0 ;  /* 0x00000005ff137e24 */ /* 0x000fe200080e06ff */
[C---:B-1----:R-:W-:Y:S01]  /*08d0*/  IADD3 R2, P0, P1, R13.reuse, UR4, R8 ;  /* 0x000000040d027c10 */ /* 0x042fe2000f91e008 */
[----:B------:R-:W4:Y:S03]  /*08e0*/  LDG.E.U8 R15, desc[UR8][R4.64+0x1] ;  /* 0x00000108040f7981 */ /* 0x000f26000c1e1100 */
[----:B------:R-:W-:Y:S01]  /*08f0*/  IADD3.X R3, PT, PT, RZ, UR5, RZ, P0, P1 ;  /* 0x00000005ff037c10 */ /* 0x000fe200087e24ff */
[----:B------:R-:W4:Y:S04]  /*0900*/  LDG.E.U8 R18, desc[UR8][R18.64] ;  /* 0x0000000812127981 */ /* 0x000f28000c1e1100 */
[----:B------:R0:W4:Y:S01]  /*0910*/  LDG.E.U8 R2, desc[UR8][R2.64+0x1] ;  /* 0x0000010802027981 */ /* 0x000122000c1e1100 */
[----:B------:R-:W-:-:S02]  /*0920*/  IADD3 R13, PT, PT, R13, 0x2, RZ ;  /* 0x000000020d0d7810 */ /* 0x000fc40007ffe0ff */
[----:B--2---:R-:W-:Y:S02]  /*0930*/  I2FP.F32.U32 R12, R12 ;  /* 0x0000000c000c7245 */ /* 0x004fe40000201000 */
[----:B---3--:R-:W-:-:S03]  /*0940*/  I2FP.F32.U32 R14, R14 ;  /* 0x0000000e000e7245 */ /* 0x008fc60000201000 */
[----:B------:R-:W-:Y:S01]  /*0950*/  FADD R12, R12, -127 ;  /* 0xc2fe00000c0c7421 */ /* 0x000fe20000000000 */
[----:B-----5:R-:W-:Y:S01]  /*0960*/  I2FP.F32.U32 R16, R16 ;  /* 0x0000001000107245 */ /* 0x020fe20000201000 */
[----:B------:R-:W-:Y:S01]  /*0970*/  FADD R14, R14, -127 ;  /* 0xc2fe00000e0e7421 */ /* 0x000fe20000000000 */
[----:B------:R-:W-:-:S03]  /*0980*/  I2FP.F32.U32 R20, R20 ;  /* 0x0000001400147245 */ /* 0x000fc60000201000 */
[----:B------:R-:W-:Y:S01]  /*0990*/  FADD R16, R16, -127 ;  /* 0xc2fe000010107421 */ /* 0x000fe20000000000 */
[----:B------:R-:W-:Y:S02]  /*09a0*/  FSETP.GEU.AND P0, PT, R12, -126, PT ;  /* 0xc2fc00000c00780b */ /* 0x000fe40003f0e000 */
[----:B------:R-:W-:Y:S01]  /*09b0*/  FSETP.GEU.AND P1, PT, R14, -126, PT ;  /* 0xc2fc00000e00780b */ /* 0x000fe20003f2e000 */
[----:B------:R-:W-:Y:S01]  /*09c0*/  FADD R20, R20, -127 ;  /* 0xc2fe000014147421 */ /* 0x000fe20000000000 */
[----:B------:R-:W-:-:S04]  /*09d0*/  FSETP.GEU.AND P2, PT, R16, -126, PT ;  /* 0xc2fc00001000780b */ /* 0x000fc80003f4e000 */
[----:B------:R-:W-:-:S05]  /*09e0*/  FSETP.GEU.AND P3, PT, R20, -126, PT ;  /* 0xc2fc00001400780b */ /* 0x000fca0003f6e000 */
[----:B------:R-:W-:Y:S02]  /*09f0*/  @!P0 FMUL R12, R12, 0.5 ;  /* 0x3f0000000c0c8820 */ /* 0x000fe40000400000 */
[----:B------:R-:W-:Y:S02]  /*0a00*/  @!P1 FMUL R14, R14, 0.5 ;  /* 0x3f0000000e0e9820 */ /* 0x000fe40000400000 */
[----:B------:R-:W-:Y:S02]  /*0a10*/  @!P2 FMUL R16, R16, 0.5 ;  /* 0x3f0000001010a820 */ /* 0x000fe40000400000 */
[----:B------:R-:W1:Y:S02]  /*0a20*/  MUFU.EX2 R12, R12 ;  /* 0x0000000c000c7308 */ /* 0x000e640000000800 */
[----:B------:R-:W-:-:S06]  /*0a30*/  @!P3 FMUL R20, R20, 0.5 ;  /* 0x3f0000001414b820 */ /* 0x000fcc0000400000 */
[----:B------:R-:W2:Y:S01]  /*0a40*/  MUFU.EX2 R14, R14 ;  /* 0x0000000e000e7308 */ /* 0x000ea20000000800 */
[----:B----4-:R-:W-:-:S07]  /*0a50*/  F2FP.F16.E4M3.UNPACK_B R18, R18 ;  /* 0x00000012ff12723e */ /* 0x010fce00020006ff */
[----:B------:R-:W3:Y:S01]  /*0a60*/  MUFU.EX2 R16, R16 ;  /* 0x0000001000107308 */ /* 0x000ee20000000800 */
[----:B------:R-:W-:-:S07]  /*0a70*/  F2FP.F16.E4M3.UNPACK_B R17, R17 ;  /* 0x00000011ff11723e */ /* 0x000fce00020006ff */
[----:B------:R-:W4:Y:S01]  /*0a80*/  MUFU.EX2 R20, R20 ;  /* 0x0000001400147308 */ /* 0x000f220000000800 */
[----:B0-----:R-:W-:Y:S01]  /*0a90*/  HADD2.F32 R3, -RZ, R18.H0_H0 ;  /* 0x20000012ff037230 */ /* 0x001fe20000004100 */
[----:B------:R-:W-:Y:S01]  /*0aa0*/  F2FP.F16.E4M3.UNPACK_B R15, R15 ;  /* 0x0000000fff0f723e */ /* 0x000fe200020006ff */
[----:B------:R-:W-:Y:S01]  /*0ab0*/  HADD2.F32 R17, -RZ, R17.H0_H0 ;  /* 0x20000011ff117230 */ /* 0x000fe20000004100 */
[----:B------:R-:W-:Y:S01]  /*0ac0*/  F2FP.F16.E4M3.UNPACK_B R2, R2 ;  /* 0x00000002ff02723e */ /* 0x000fe200020006ff */
[----:B-1----:R-:W-:Y:S01]  /*0ad0*/  @!P0 FMUL R12, R12, R12 ;  /* 0x0000000c0c0c8220 */ /* 0x002fe20000400000 */
[----:B--2---:R-:W-:Y:S01]  /*0ae0*/  @!P1 FMUL R14, R14, R14 ;  /* 0x0000000e0e0e9220 */ /* 0x004fe20000400000 */
[----:B------:R-:W-:Y:S02]  /*0af0*/  HADD2.F32 R15, -RZ, R15.H0_H0 ;  /* 0x2000000fff0f7230 */ /* 0x000fe40000004100 */
[----:B------:R-:W-:Y:S01]  /*0b00*/  FMUL R3, R12, R3 ;  /* 0x000000030c037220 */ /* 0x000fe20000400000 */
[----:B------:R-:W-:Y:S01]  /*0b10*/  FMUL R17, R14, R17 ;  /* 0x000000110e117220 */ /* 0x000fe20000400000 */
[----:B------:R-:W-:-:S02]  /*0b20*/  HADD2.F32 R5, -RZ, R2.H0_H0 ;  /* 0x20000002ff057230 */ /* 0x000fc40000004100 */
[----:B---3--:R-:W-:Y:S01]  /*0b30*/  @!P2 FMUL R16, R16, R16 ;  /* 0x000000101010a220 */ /* 0x008fe20000400000 */
[----:B------:R-:W-:Y:S01]  /*0b40*/  FFMA R3, R3, R17, R10 ;  /* 0x0000001103037223 */ /* 0x000fe2000000000a */
[----:B----4-:R-:W-:Y:S02]  /*0b50*/  @!P3 FMUL R20, R20, R20 ;  /* 0x000000141414b220 */ /* 0x010fe40000400000 */
[----:B------:R-:W-:Y:S02]  /*0b60*/  FMUL R10, R16, R5 ;  /* 0x00000005100a7220 */ /* 0x000fe40000400000 */
[----:B------:R-:W-:-:S04]  /*0b70*/  FMUL R15, R20, R15 ;  /* 0x0000000f140f7220 */ /* 0x000fc80000400000 */
[----:B------:R-:W-:-:S07]  /*0b80*/  FFMA R10, R10, R15, R3 ;  /* 0x0000000f0a0a7223 */ /* 0x000fce0000000003 */
.L_x_7:
[----:B------:R-:W-:Y:S05]  /*0b90*/  BRA.U UP1, `(.L_x_4) ;  /* 0x0000000101987547 */ /* 0x000fea000b800000 */
[----:B------:R-:W0:Y:S01]  /*0ba0*/  LDCU.128 UR12, c[0x0][0x390] ;  /* 0x00007200ff0c77ac */ /* 0x000e220008000c00 */
[C---:B------:R-:W-:Y:S02]  /*0bb0*/  LEA.HI R2, R13.reuse, R11, RZ, 0x1b ;  /* 0x0000000b0d027211 */ /* 0x040fe400078fd8ff */
[----:B------:R-:W-:Y:S01]  /*0bc0*/  LEA.HI R6, R13, R6, RZ, 0x1b ;  /* 0x000000060d067211 */ /* 0x000fe200078fd8ff */
[----:B------:R-:W1:Y:S01]  /*0bd0*/  LDCU.64 UR4, c[0x0][0x3a0] ;  /* 0x00007400ff0477ac */ /* 0x000e620008000a00 */
[----:B0-----:R-:W-:Y:S02]  /*0be0*/  IADD3 R2, P0, PT, R2, UR14, RZ ;  /* 0x0000000e02027c10 */ /* 0x001fe4000ff1e0ff */
[C---:B-1----:R-:W-:Y:S02]  /*0bf0*/  IADD3 R4, P1, PT, R6.reuse, UR4, RZ ;  /* 0x0000000406047c10 */ /* 0x042fe4000ff3e0ff */
[----:B------:R-:W-:Y:S02]  /*0c00*/  IADD3.X R3, PT, PT, RZ, UR15, RZ, P0, !PT ;  /* 0x0000000fff037c10 */ /* 0x000fe400087fe4ff */
[----:B------:R-:W-:Y:S01]  /*0c10*/  LEA.HI.X.SX32 R5, R6, UR5, 0x1, P1 ;  /* 0x0000000506057c11 */ /* 0x000fe200088f0eff */
[----:B------:R-:W0:Y:S02]  /*0c20*/  LDCU.64 UR4, c[0x0][0x388] ;  /* 0x00007100ff0477ac */ /* 0x000e240008000a00 */
[----:B------:R-:W2:Y:S04]  /*0c30*/  LDG.E.U8 R2, desc[UR8][R2.64] ;  /* 0x0000000802027981 */ /* 0x000ea8000c1e1100 */
[----:B------:R-:W3:Y:S01]  /*0c40*/  LDG.E.U8 R4, desc[UR8][R4.64] ;  /* 0x0000000804047981 */ /* 0x000ee2000c1e1100 */
[----:B------:R-:W-:Y:S01]  /*0c50*/  IMAD.IADD R8, R8, 0x1, R13 ;  /* 0x0000000108087824 */ /* 0x000fe200078e020d */
[----:B------:R-:W-:-:S04]  /*0c60*/  IADD3 R13, PT, PT, R9, R13, RZ ;  /* 0x0000000d090d7210 */ /* 0x000fc80007ffe0ff */
[----:B------:R-:W-:-:S04]  /*0c70*/  IADD3 R12, P1, PT, R13, UR12, RZ ;  /* 0x0000000c0d0c7c10 */ /* 0x000fc8000ff3e0ff */
[----:B------:R-:W-:Y:S02]  /*0c80*/  LEA.HI.X.SX32 R13, R13, UR13, 0x1, P1 ;  /* 0x0000000d0d0d7c11 */ /* 0x000fe400088f0eff */
[----:B0-----:R-:W-:-:S03]  /*0c90*/  IADD3 R8, P0, PT, R8, UR4, RZ ;  /* 0x0000000408087c10 */ /* 0x001fc6000ff1e0ff */
[----:B------:R-:W4:Y:S01]  /*0ca0*/  LDG.E.U8 R12, desc[UR8][R12.64] ;  /* 0x000000080c0c7981 */ /* 0x000f22000c1e1100 */
[----:B------:R-:W-:-:S05]  /*0cb0*/  IADD3.X R9, PT, PT, RZ, UR5, RZ, P0, !PT ;  /* 0x00000005ff097c10 */ /* 0x000fca00087fe4ff */
[----:B------:R-:W5:Y:S01]  /*0cc0*/  LDG.E.U8 R8, desc[UR8][R8.64] ;  /* 0x0000000808087981 */ /* 0x000f62000c1e1100 */
        /* <DEDUP_REMOVED lines=8> */
[----:B------:R-:W0:Y:S08]  /*0d50*/  MUFU.EX2 R3, R2 ;  /* 0x0000000200037308 */ /* 0x000e300000000800 */
[----:B------:R-:W1:Y:S01]  /*0d60*/  MUFU.EX2 R5, R4 ;  /* 0x0000000400057308 */ /* 0x000e620000000800 */
[----:B-----5:R-:W-:-:S02]  /*0d70*/  F2FP.F16.E4M3.UNPACK_B R8, R8 ;  /* 0x00000008ff08723e */ /* 0x020fc400020006ff */
[----:B----4-:R-:W-:-:S03]  /*0d80*/  F2FP.F16.E4M3.UNPACK_B R12, R12 ;  /* 0x0000000cff0c723e */ /* 0x010fc600020006ff */
[----:B------:R-:W-:Y:S02]  /*0d90*/  HADD2.F32 R8, -RZ, R8.H0_H0 ;  /* 0x20000008ff087230 */ /* 0x000fe40000004100 */
[----:B------:R-:W-:Y:S02]  /*0da0*/  HADD2.F32 R12, -RZ, R12.H0_H0 ;  /* 0x2000000cff0c7230 */ /* 0x000fe40000004100 */
[----:B0-----:R-:W-:-:S04]  /*0db0*/  @!P0 FMUL R3, R3, R3 ;  /* 0x0000000303038220 */ /* 0x001fc80000400000 */
[----:B------:R-:W-:Y:S01]  /*0dc0*/  FMUL R3, R3, R8 ;  /* 0x0000000803037220 */ /* 0x000fe20000400000 */
[----:B-1----:R-:W-:-:S04]  /*0dd0*/  @!P1 FMUL R5, R5, R5 ;  /* 0x0000000505059220 */ /* 0x002fc80000400000 */
[----:B------:R-:W-:-:S04]  /*0de0*/  FMUL R12, R5, R12 ;  /* 0x0000000c050c7220 */ /* 0x000fc80000400000 */
[----:B------:R-:W-:-:S07]  /*0df0*/  FFMA R10, R3, R12, R10 ;  /* 0x0000000c030a7223 */ /* 0x000fce000000000a */
.L_x_4:
[----:B------:R-:W0:Y:S01]  /*0e00*/  LDC.64 R2, c[0x0][0x380] ;  /* 0x0000e000ff027b82 */ /* 0x000e220000000a00 */
[----:B------:R-:W-:Y:S01]  /*0e10*/  IMAD R7, R7, UR11, R0 ;  /* 0x0000000b07077c24 */ /* 0x000fe2000f8e0200 */
[----:B------:R-:W-:-:S03]  /*0e20*/  F2FP.BF16.F32.PACK_AB R10, RZ, R10 ;  /* 0x0000000aff0a723e */ /* 0x000fc600000010ff */
[----:B0-----:R-:W-:-:S05]  /*0e30*/  IMAD.WIDE R2, R7, 0x2, R2 ;  /* 0x0000000207027825 */ /* 0x001fca00078e0202 */
[----:B------:R-:W-:Y:S01]  /*0e40*/  STG.E.U16 desc[UR8][R2.64], R10 ;  /* 0x0000000a02007986 */ /* 0x000fe2000c101508 */
[----:B------:R-:W-:Y:S05]  /*0e50*/  EXIT ;  /* 0x000000000000794d */ /* 0x000fea0003800000 */
.L_x_8:
        /* <DEDUP_REMOVED lines=10> */
.L_x_13:


//--------------------- .nv.shared.reserved.0     --------------------------
	.section	.nv.shared.reserved.0,"aw",@nobits
	.weak		__nv_reservedSMEM_offset_0_alias
	.size		__nv_reservedSMEM_offset_0_alias, 0, 64
	.other		__nv_reservedSMEM_offset_0_alias,@"STO_CUDA_RESERVED_SHARED STV_DEFAULT"
__nv_reservedSMEM_offset_0_alias:
	.zero		0
	.zero		64


//--------------------- .nv.constant0._Z16fill_zero_kernelP13__nv_bfloat16m --------------------------
	.section	.nv.constant0._Z16fill_zero_kernelP13__nv_bfloat16m,"a",@progbits
	.sectionflags	@""
	.align	4
.nv.constant0._Z16fill_zero_kernelP13__nv_bfloat16m:
	.zero		912


//--------------------- .nv.constant0._Z25init_uniform_scale_kernelP13__nv_fp8_e8m0mh --------------------------
	.section	.nv.constant0._Z25init_uniform_scale_kernelP13__nv_fp8_e8m0mh,"a",@progbits
	.sectionflags	@""
	.align	4
.nv.constant0._Z25init_uniform_scale_kernelP13__nv_fp8_e8m0mh:
	.zero		913


//--------------------- .nv.constant0._Z24init_random_scale_kernelP13__nv_fp8_e8m0mm --------------------------
	.section	.nv.constant0._Z24init_random_scale_kernelP13__nv_fp8_e8m0mm,"a",@progbits
	.sectionflags	@""
	.align	4
.nv.constant0._Z24init_random_scale_kernelP13__nv_fp8_e8m0mm:
	.zero		920


//--------------------- .nv.constant0._Z22init_random_fp8_kernelP13__nv_fp8_e4m3mm --------------------------
	.section	.nv.constant0._Z22init_random_fp8_kernelP13__nv_fp8_e4m3mm,"a",@progbits
	.sectionflags	@""
	.align	4
.nv.constant0._Z22init_random_fp8_kernelP13__nv_fp8_e4m3mm:
	.zero		920


//--------------------- .nv.constant0._Z21reference_gemm_kernelP13__nv_bfloat16PK13__nv_fp8_e4m3S3_PK13__nv_fp8_e8m0S6_iii --------------------------
	.section	.nv.constant0._Z21reference_gemm_kernelP13__nv_bfloat16PK13__nv_fp8_e4m3S3_PK13__nv_fp8_e8m0S6_iii,"a",@progbits
	.sectionflags	@""
	.align	4
.nv.constant0._Z21reference_gemm_kernelP13__nv_bfloat16PK13__nv_fp8_e4m3S3_PK13__nv_fp8_e8m0S6_iii:
	.zero		948


//--------------------- SYMBOLS --------------------------

	.type		.nv.reservedSmem.offset0,@object
	.size		.nv.reservedSmem.offset0,0x4
